	.target	sm_90a

	.elftype	@"ET_EXEC"


//--------------------- .note.nv.tkinfo           --------------------------
	.section	.note.nv.tkinfo,"",@"SHT_NOTE"
	.sectionflags	@"SHF_NOTE_NV_TKINFO"
	.tkinfo
        /*0018*/ 	.word	0x00000002
        /*0030*/ 	.string	""
        /*0030*/ 	.string	"ptxas"
        /*0030*/ 	.string	"Cuda compilation tools, release 13.0, V13.0.88"
        /*0030*/ 	.string	"Build cuda_13.0.r13.0/compiler.36424714_0"
        /*0030*/ 	.string	"-arch sm_90a -m 64 "



//--------------------- .note.nv.cuinfo           --------------------------
	.section	.note.nv.cuinfo,"",@"SHT_NOTE"
	.sectionflags	@"SHF_NOTE_NV_CUINFO"
        /*0018*/ 	.short	0x0002
        /*001a*/ 	.short	0x005a
        /*001c*/ 	.short	0x0082
	.zero		2


//--------------------- .nv.info                  --------------------------
	.section	.nv.info,"",@"SHT_CUDA_INFO"
	.align	4


	//----- nvinfo : EIATTR_REGCOUNT
	.align		4
        /*0000*/ 	.byte	0x04, 0x2f
        /*0002*/ 	.short	(.L_15 - .L_14)
	.align		4
.L_14:
        /*0004*/ 	.word	index@(_ZN7cutlass13device_kernelINS_4gemm6kernel13GemmUniversalIN4cute5tupleIJiiiiEEENS1_10collective13CollectiveMmaINS1_34MainloopSm90TmaGmmaWarpSpecializedILi7ENS5_IJNS4_1CILi1EEESB_SB_EEENS1_35KernelTmaWarpSpecializedCooperativeEEENS5_IJNSA_ILi256EEESF_NSA_ILi128EEEEEENS_10tfloat32_tENS5_IJlSB_lEEESI_SJ_NS4_8TiledMMAINS4_8MMA_AtomIJNS4_4SM904GMMA30MMA_64x256x8_F32TF32TF32_SS_TNILNSN_7ScaleInE1ELSP_1EEEEEENS4_6LayoutINS5_IJNSA_ILi2EEESB_SB_EEENS5_IJSB_NSA_ILi0EEESV_EEEEENS5_IJNS4_10UnderscoreESY_SY_EEEEENS4_13SM90_TMA_LOADENS4_14ComposedLayoutINS4_7SwizzleILi3ELi4ELi3EEENS4_18smem_ptr_flag_bitsILi32EEENSS_INS5_IJNSA_ILi8EEENSA_ILi32EEEEEENS5_IJS18_SB_EEEEEEEvNS4_8identityES11_S1C_vS1D_EENS_8epilogue10collective6detail29Sm90TmaWarpSpecializedAdapterINS1G_15DefaultEpilogueISI_SJ_SJ_NS1F_6thread17LinearCombinationISI_Li1EffLNS1K_9ScaleType4KindE0ELNS_15FloatRoundStyleE2ESI_EENS1_15EpilogueDefaultEEEEEvvEEEEvNT_6ParamsE)
        /*0008*/ 	.word	0x000000a8


	//----- nvinfo : EIATTR_FRAME_SIZE
	.align		4
.L_15:
        /*000c*/ 	.byte	0x04, 0x11
        /*000e*/ 	.short	(.L_17 - .L_16)
	.align		4
.L_16:
        /*0010*/ 	.word	index@(_ZN7cutlass13device_kernelINS_4gemm6kernel13GemmUniversalIN4cute5tupleIJiiiiEEENS1_10collective13CollectiveMmaINS1_34MainloopSm90TmaGmmaWarpSpecializedILi7ENS5_IJNS4_1CILi1EEESB_SB_EEENS1_35KernelTmaWarpSpecializedCooperativeEEENS5_IJNSA_ILi256EEESF_NSA_ILi128EEEEEENS_10tfloat32_tENS5_IJlSB_lEEESI_SJ_NS4_8TiledMMAINS4_8MMA_AtomIJNS4_4SM904GMMA30MMA_64x256x8_F32TF32TF32_SS_TNILNSN_7ScaleInE1ELSP_1EEEEEENS4_6LayoutINS5_IJNSA_ILi2EEESB_SB_EEENS5_IJSB_NSA_ILi0EEESV_EEEEENS5_IJNS4_10UnderscoreESY_SY_EEEEENS4_13SM90_TMA_LOADENS4_14ComposedLayoutINS4_7SwizzleILi3ELi4ELi3EEENS4_18smem_ptr_flag_bitsILi32EEENSS_INS5_IJNSA_ILi8EEENSA_ILi32EEEEEENS5_IJS18_SB_EEEEEEEvNS4_8identityES11_S1C_vS1D_EENS_8epilogue10collective6detail29Sm90TmaWarpSpecializedAdapterINS1G_15DefaultEpilogueISI_SJ_SJ_NS1F_6thread17LinearCombinationISI_Li1EffLNS1K_9ScaleType4KindE0ELNS_15FloatRoundStyleE2ESI_EENS1_15EpilogueDefaultEEEEEvvEEEEvNT_6ParamsE)
        /*0014*/ 	.word	0x000017d8


	//----- nvinfo : EIATTR_MIN_STACK_SIZE
	.align		4
.L_17:
        /*0018*/ 	.byte	0x04, 0x12
        /*001a*/ 	.short	(.L_19 - .L_18)
	.align		4
.L_18:
        /*001c*/ 	.word	index@(_ZN7cutlass13device_kernelINS_4gemm6kernel13GemmUniversalIN4cute5tupleIJiiiiEEENS1_10collective13CollectiveMmaINS1_34MainloopSm90TmaGmmaWarpSpecializedILi7ENS5_IJNS4_1CILi1EEESB_SB_EEENS1_35KernelTmaWarpSpecializedCooperativeEEENS5_IJNSA_ILi256EEESF_NSA_ILi128EEEEEENS_10tfloat32_tENS5_IJlSB_lEEESI_SJ_NS4_8TiledMMAINS4_8MMA_AtomIJNS4_4SM904GMMA30MMA_64x256x8_F32TF32TF32_SS_TNILNSN_7ScaleInE1ELSP_1EEEEEENS4_6LayoutINS5_IJNSA_ILi2EEESB_SB_EEENS5_IJSB_NSA_ILi0EEESV_EEEEENS5_IJNS4_10UnderscoreESY_SY_EEEEENS4_13SM90_TMA_LOADENS4_14ComposedLayoutINS4_7SwizzleILi3ELi4ELi3EEENS4_18smem_ptr_flag_bitsILi32EEENSS_INS5_IJNSA_ILi8EEENSA_ILi32EEEEEENS5_IJS18_SB_EEEEEEEvNS4_8identityES11_S1C_vS1D_EENS_8epilogue10collective6detail29Sm90TmaWarpSpecializedAdapterINS1G_15DefaultEpilogueISI_SJ_SJ_NS1F_6thread17LinearCombinationISI_Li1EffLNS1K_9ScaleType4KindE0ELNS_15FloatRoundStyleE2ESI_EENS1_15EpilogueDefaultEEEEEvvEEEEvNT_6ParamsE)
        /*0020*/ 	.word	0x000017d8
.L_19:


//--------------------- .nv.compat                --------------------------
	.section	.nv.compat,"",@"SHT_CUDA_COMPAT_INFO"
	.align	4
        /*0000*/ 	.byte	0x02, 0x09, 0x01, 0x00, 0x02, 0x02, 0x04, 0x00, 0x02, 0x05, 0x05, 0x00, 0x03, 0x07, 0x01, 0x01
        /*0010*/ 	.byte	0x02, 0x03, 0x01, 0x00, 0x02, 0x06, 0x01, 0x00, 0x04, 0x0b, 0x08, 0x00, 0x00, 0x00, 0x00, 0x00
        /*0020*/ 	.byte	0x00, 0x00, 0x00, 0x00


//--------------------- .nv.info._ZN7cutlass13device_kernelINS_4gemm6kernel13GemmUniversalIN4cute5tupleIJiiiiEEENS1_10collective13CollectiveMmaINS1_34MainloopSm90TmaGmmaWarpSpecializedILi7ENS5_IJNS4_1CILi1EEESB_SB_EEENS1_35KernelTmaWarpSpecializedCooperativeEEENS5_IJNSA_ILi256EEESF_NSA_ILi128EEEEEENS_10tfloat32_tENS5_IJlSB_lEEESI_SJ_NS4_8TiledMMAINS4_8MMA_AtomIJNS4_4SM904GMMA30MMA_64x256x8_F32TF32TF32_SS_TNILNSN_7ScaleInE1ELSP_1EEEEEENS4_6LayoutINS5_IJNSA_ILi2EEESB_SB_EEENS5_IJSB_NSA_ILi0EEESV_EEEEENS5_IJNS4_10UnderscoreESY_SY_EEEEENS4_13SM90_TMA_LOADENS4_14ComposedLayoutINS4_7SwizzleILi3ELi4ELi3EEENS4_18smem_ptr_flag_bitsILi32EEENSS_INS5_IJNSA_ILi8EEENSA_ILi32EEEEEENS5_IJS18_SB_EEEEEEEvNS4_8identityES11_S1C_vS1D_EENS_8epilogue10collective6detail29Sm90TmaWarpSpecializedAdapterINS1G_15DefaultEpilogueISI_SJ_SJ_NS1F_6thread17LinearCombinationISI_Li1EffLNS1K_9ScaleType4KindE0ELNS_15FloatRoundStyleE2ESI_EENS1_15EpilogueDefaultEEEEEvvEEEEvNT_6ParamsE --------------------------
	.section	.nv.info._ZN7cutlass13device_kernelINS_4gemm6kernel13GemmUniversalIN4cute5tupleIJiiiiEEENS1_10collective13CollectiveMmaINS1_34MainloopSm90TmaGmmaWarpSpecializedILi7ENS5_IJNS4_1CILi1EEESB_SB_EEENS1_35KernelTmaWarpSpecializedCooperativeEEENS5_IJNSA_ILi256EEESF_NSA_ILi128EEEEEENS_10tfloat32_tENS5_IJlSB_lEEESI_SJ_NS4_8TiledMMAINS4_8MMA_AtomIJNS4_4SM904GMMA30MMA_64x256x8_F32TF32TF32_SS_TNILNSN_7ScaleInE1ELSP_1EEEEEENS4_6LayoutINS5_IJNSA_ILi2EEESB_SB_EEENS5_IJSB_NSA_ILi0EEESV_EEEEENS5_IJNS4_10UnderscoreESY_SY_EEEEENS4_13SM90_TMA_LOADENS4_14ComposedLayoutINS4_7SwizzleILi3ELi4ELi3EEENS4_18smem_ptr_flag_bitsILi32EEENSS_INS5_IJNSA_ILi8EEENSA_ILi32EEEEEENS5_IJS18_SB_EEEEEEEvNS4_8identityES11_S1C_vS1D_EENS_8epilogue10collective6detail29Sm90TmaWarpSpecializedAdapterINS1G_15DefaultEpilogueISI_SJ_SJ_NS1F_6thread17LinearCombinationISI_Li1EffLNS1K_9ScaleType4KindE0ELNS_15FloatRoundStyleE2ESI_EENS1_15EpilogueDefaultEEEEEvvEEEEvNT_6ParamsE,"",@"SHT_CUDA_INFO"
	.sectionflags	@""
	.align	4


	//----- nvinfo : EIATTR_CUDA_API_VERSION
	.align		4
        /*0000*/ 	.byte	0x04, 0x37
        /*0002*/ 	.short	(.L_21 - .L_20)
.L_20:
        /*0004*/ 	.word	0x00000082


	//----- nvinfo : EIATTR_KPARAM_INFO
	.align		4
.L_21:
        /*0008*/ 	.byte	0x04, 0x17
        /*000a*/ 	.short	(.L_23 - .L_22)
.L_22:
        /*000c*/ 	.word	0x00000000
        /*0010*/ 	.short	0x0000
        /*0012*/ 	.short	0x0070
        /*0014*/ 	.byte	0x00, 0xf0, 0x01, 0x10


	//----- nvinfo : EIATTR_SPARSE_MMA_MASK
	.align		4
.L_23:
        /*0018*/ 	.byte	0x03, 0x50
        /*001a*/ 	.short	0x0000


	//----- nvinfo : EIATTR_MAXREG_COUNT
	.align		4
        /*001c*/ 	.byte	0x03, 0x1b
        /*001e*/ 	.short	0x00a8


	//----- nvinfo : EIATTR_NUM_BARRIERS
	.align		4
        /*0020*/ 	.byte	0x02, 0x4c
        /*0022*/ 	.byte	0x01
	.zero		1


	//----- nvinfo : EIATTR_EXTERNS
	.align		4
        /*0024*/ 	.byte	0x04, 0x0f
        /*0026*/ 	.short	(.L_25 - .L_24)


	//   ....[0]....
	.align		4
.L_24:
        /*0028*/ 	.word	index@(__assertfail)


	//----- nvinfo : EIATTR_ANNOTATIONS
	.align		4
.L_25:
        /*002c*/ 	.byte	0x04, 0x55
        /*002e*/ 	.short	(.L_27 - .L_26)


	//   ....[0]....
.L_26:
        /*0030*/ 	.word	0x00000001
        /*0034*/ 	.byte	0x00, 0x07, 0x00, 0x00, 0x01, 0x00, 0x00, 0x00, 0x00, 0x15, 0x00, 0x00, 0x01, 0x00, 0x00, 0x00
        /* <DEDUP_REMOVED lines=2721> */
        /*aa54*/ 	.byte	0x50, 0x25, 0x03, 0x00, 0x01, 0x00, 0x00, 0x00, 0x00, 0x27, 0x03, 0x00


	//----- nvinfo : EIATTR_MERCURY_ISA_VERSION
	.align		4
.L_27:
        /*aa60*/ 	.byte	0x03, 0x5f
        /*aa62*/ 	.short	0x0101


	//----- nvinfo : EIATTR_INT_WARP_WIDE_INSTR_OFFSETS
	.align		4
        /*aa64*/ 	.byte	0x04, 0x31
        /*aa66*/ 	.short	(.L_29 - .L_28)


	//   ....[0]....
.L_28:
        /*aa68*/ 	.word	0x00000560


	//   ....[1]....
        /*aa6c*/ 	.word	0x00000570


	//   ....[2]....
        /*aa70*/ 	.word	0x00000600


	//----- nvinfo : EIATTR_COOP_GROUP_MASK_REGIDS
	.align		4
.L_29:
        /*aa74*/ 	.byte	0x04, 0x29
        /*aa76*/ 	.short	(.L_31 - .L_30)


	//   ....[0]....
.L_30:
        /*aa78*/ 	.word	0xffffffff


	//   ....[1]....
        /*aa7c*/ 	.word	0xffffffff


	//   ....[2]....
        /*aa80*/ 	.word	0xffffffff


	//   ....[3]....
        /*aa84*/ 	.word	0xffffffff


	//   ....[4]....
        /*aa88*/ 	.word	0xffffffff


	//----- nvinfo : EIATTR_COOP_GROUP_INSTR_OFFSETS
	.align		4
.L_31:
        /*aa8c*/ 	.byte	0x04, 0x28
        /*aa8e*/ 	.short	(.L_33 - .L_32)


	//   ....[0]....
.L_32:
        /*aa90*/ 	.word	0x00000070


	//   ....[1]....
        /*aa94*/ 	.word	0x00000080


	//   ....[2]....
        /*aa98*/ 	.word	0x000001a0


	//   ....[3]....
        /*aa9c*/ 	.word	0x00000410


	//   ....[4]....
        /*aaa0*/ 	.word	0x000011c0


	//----- nvinfo : EIATTR_REG_RECONFIG
	.align		4
.L_33:
        /*aaa4*/ 	.byte	0x01, 0x54
	.zero		2


	//----- nvinfo : EIATTR_SYSCALL_OFFSETS
	.align		4
        /*aaa8*/ 	.byte	0x04, 0x46
        /*aaaa*/ 	.short	(.L_35 - .L_34)


	//   ....[0]....
.L_34:
        /*aaac*/ 	.word	0x00001370


	//----- nvinfo : EIATTR_MBARRIER_INSTR_OFFSETS
	.align		4
.L_35:
        /*aab0*/ 	.byte	0x04, 0x39
        /*aab2*/ 	.short	(.L_37 - .L_36)


	//   ....[0]....
.L_36:
        /*aab4*/ 	.word	0x00000320
        /*aab8*/ 	.word	0x000000ff
        /*aabc*/ 	.word	0x00000000
        /*aac0*/ 	.short	0x0100
        /*aac2*/ 	.byte	0x08
	.zero		1


	//   ....[1]....
        /*aac4*/ 	.word	0x00000330
        /*aac8*/ 	.word	0x000000ff
        /*aacc*/ 	.word	0x00000038
        /*aad0*/ 	.short	0x0100
        /*aad2*/ 	.byte	0x08
	.zero		1


	//   ....[2]....
        /*aad4*/ 	.word	0x00000340
        /*aad8*/ 	.word	0x000000ff
        /*aadc*/ 	.word	0x00000008
        /*aae0*/ 	.short	0x0100
        /*aae2*/ 	.byte	0x08
	.zero		1


	//   ....[3]....
        /*aae4*/ 	.word	0x00000350
        /*aae8*/ 	.word	0x000000ff
        /*aaec*/ 	.word	0x00000040
        /*aaf0*/ 	.short	0x0100
        /*aaf2*/ 	.byte	0x08
	.zero		1


	//   ....[4]....
        /*aaf4*/ 	.word	0x00000360
        /*aaf8*/ 	.word	0x000000ff
        /*aafc*/ 	.word	0x00000010
        /*ab00*/ 	.short	0x0100
        /*ab02*/ 	.byte	0x08
	.zero		1


	//   ....[5]....
        /*ab04*/ 	.word	0x00000370
        /*ab08*/ 	.word	0x000000ff
        /*ab0c*/ 	.word	0x00000048
        /*ab10*/ 	.short	0x0100
        /*ab12*/ 	.byte	0x08
	.zero		1


	//   ....[6]....
        /*ab14*/ 	.word	0x00000380
        /*ab18*/ 	.word	0x000000ff
        /*ab1c*/ 	.word	0x00000018
        /*ab20*/ 	.short	0x0100
        /*ab22*/ 	.byte	0x08
	.zero		1


	//   ....[7]....
        /*ab24*/ 	.word	0x00000390
        /*ab28*/ 	.word	0x000000ff
        /*ab2c*/ 	.word	0x00000050
        /*ab30*/ 	.short	0x0100
        /*ab32*/ 	.byte	0x08
	.zero		1


	//   ....[8]....
        /*ab34*/ 	.word	0x000003a0
        /*ab38*/ 	.word	0x000000ff
        /*ab3c*/ 	.word	0x00000020
        /*ab40*/ 	.short	0x0100
        /*ab42*/ 	.byte	0x08
	.zero		1


	//   ....[9]....
        /*ab44*/ 	.word	0x000003b0
        /*ab48*/ 	.word	0x000000ff
        /*ab4c*/ 	.word	0x00000058
        /*ab50*/ 	.short	0x0100
        /*ab52*/ 	.byte	0x08
	.zero		1


	//   ....[10]....
        /*ab54*/ 	.word	0x000003c0
        /*ab58*/ 	.word	0x000000ff
        /*ab5c*/ 	.word	0x00000028
        /*ab60*/ 	.short	0x0100
        /*ab62*/ 	.byte	0x08
	.zero		1


	//   ....[11]....
        /*ab64*/ 	.word	0x000003d0
        /*ab68*/ 	.word	0x000000ff
        /*ab6c*/ 	.word	0x00000060
        /*ab70*/ 	.short	0x0100
        /*ab72*/ 	.byte	0x08
	.zero		1


	//   ....[12]....
        /*ab74*/ 	.word	0x000003e0
        /*ab78*/ 	.word	0x000000ff
        /*ab7c*/ 	.word	0x00000030
        /*ab80*/ 	.short	0x0100
        /*ab82*/ 	.byte	0x08
	.zero		1


	//   ....[13]....
        /*ab84*/ 	.word	0x000003f0
        /*ab88*/ 	.word	0x000000ff
        /*ab8c*/ 	.word	0x00000068
        /*ab90*/ 	.short	0x0100
        /*ab92*/ 	.byte	0x08
	.zero		1


	//   ....[14]....
        /*ab94*/ 	.word	0x00000670
        /*ab98*/ 	.word	0x000000ff
        /*ab9c*/ 	.word	0x00000080
        /*aba0*/ 	.short	0x0100
        /*aba2*/ 	.byte	0x10
	.zero		1


	//   ....[15]....
        /*aba4*/ 	.word	0x00000710
        /*aba8*/ 	.word	0x000000ff
        /*abac*/ 	.word	0x00000088
        /*abb0*/ 	.short	0x0100
        /*abb2*/ 	.byte	0x10
	.zero		1


	//   ....[16]....
        /*abb4*/ 	.word	0x00001410
        /*abb8*/ 	.word	0x00000003
        /*abbc*/ 	.word	0x00000000
        /*abc0*/ 	.short	0x010a
        /*abc2*/ 	.byte	0x3f
	.zero		1


	//   ....[17]....
        /*abc4*/ 	.word	0x00001450
        /*abc8*/ 	.word	0x00000003
        /*abcc*/ 	.word	0x00000000
        /*abd0*/ 	.short	0x010a
        /*abd2*/ 	.byte	0x3f
	.zero		1


	//   ....[18]....
        /*abd4*/ 	.word	0x00010a00
        /*abd8*/ 	.word	0x000000ff
        /*abdc*/ 	.word	0x00000000
        /*abe0*/ 	.short	0x010a
        /*abe2*/ 	.byte	0x0a
	.zero		1


	//   ....[19]....
        /*abe4*/ 	.word	0x00010a40
        /*abe8*/ 	.word	0x000000ff
        /*abec*/ 	.word	0x00000000
        /*abf0*/ 	.short	0x010a
        /*abf2*/ 	.byte	0x0a
	.zero		1


	//   ....[20]....
        /*abf4*/ 	.word	0x00020ab0
        /*abf8*/ 	.word	0x000000ff
        /*abfc*/ 	.word	0x00000000
        /*ac00*/ 	.short	0x0101
        /*ac02*/ 	.byte	0x08
	.zero		1


	//   ....[21]....
        /*ac04*/ 	.word	0x00020ce0
        /*ac08*/ 	.word	0x000000ff
        /*ac0c*/ 	.word	0x00000000
        /*ac10*/ 	.short	0x0101
        /*ac12*/ 	.byte	0x04
	.zero		1


	//   ....[22]....
        /*ac14*/ 	.word	0x000320b0
        /*ac18*/ 	.word	0x0000000e
        /*ac1c*/ 	.word	0x00000038
        /*ac20*/ 	.short	0x010a
        /*ac22*/ 	.byte	0x3f
	.zero		1


	//   ....[23]....
        /*ac24*/ 	.word	0x00032660
        /*ac28*/ 	.word	0x00000003
        /*ac2c*/ 	.word	0x00000088
        /*ac30*/ 	.short	0x0101
        /*ac32*/ 	.byte	0x3f
	.zero		1


	//   ....[24]....
        /*ac34*/ 	.word	0x00032e10
        /*ac38*/ 	.word	0x00000003
        /*ac3c*/ 	.word	0x00000000
        /*ac40*/ 	.short	0x010a
        /*ac42*/ 	.byte	0x3f
	.zero		1


	//   ....[25]....
        /*ac44*/ 	.word	0x00032ea0
        /*ac48*/ 	.word	0x00000003
        /*ac4c*/ 	.word	0x00000000
        /*ac50*/ 	.short	0x010a
        /*ac52*/ 	.byte	0x3f
	.zero		1


	//   ....[26]....
        /*ac54*/ 	.word	0x00032f30
        /*ac58*/ 	.word	0x00000003
        /*ac5c*/ 	.word	0x00000000
        /*ac60*/ 	.short	0x010a
        /*ac62*/ 	.byte	0x3f
	.zero		1


	//   ....[27]....
        /*ac64*/ 	.word	0x00032fc0
        /*ac68*/ 	.word	0x00000003
        /*ac6c*/ 	.word	0x00000000
        /*ac70*/ 	.short	0x010a
        /*ac72*/ 	.byte	0x3f
	.zero		1


	//   ....[28]....
        /*ac74*/ 	.word	0x00033050
        /*ac78*/ 	.word	0x00000003
        /*ac7c*/ 	.word	0x00000000
        /*ac80*/ 	.short	0x010a
        /*ac82*/ 	.byte	0x3f
	.zero		1


	//   ....[29]....
        /*ac84*/ 	.word	0x000330e0
        /*ac88*/ 	.word	0x00000003
        /*ac8c*/ 	.word	0x00000000
        /*ac90*/ 	.short	0x010a
        /*ac92*/ 	.byte	0x3f
	.zero		1


	//   ....[30]....
        /*ac94*/ 	.word	0x00033170
        /*ac98*/ 	.word	0x00000003
        /*ac9c*/ 	.word	0x00000000
        /*aca0*/ 	.short	0x010a
        /*aca2*/ 	.byte	0x3f
	.zero		1


	//   ....[31]....
        /*aca4*/ 	.word	0x000331d0
        /*aca8*/ 	.word	0x00000003
        /*acac*/ 	.word	0x00000000
        /*acb0*/ 	.short	0x010a
        /*acb2*/ 	.byte	0x3f
	.zero		1


	//   ....[32]....
        /*acb4*/ 	.word	0x00033230
        /*acb8*/ 	.word	0x00000004
        /*acbc*/ 	.word	0x00000000
        /*acc0*/ 	.short	0x010a
        /*acc2*/ 	.byte	0x3f
	.zero		1


	//   ....[33]....
        /*acc4*/ 	.word	0x00033300
        /*acc8*/ 	.word	0x0000000e
        /*accc*/ 	.word	0x00000038
        /*acd0*/ 	.short	0x010a
        /*acd2*/ 	.byte	0x3f
	.zero		1


	//   ....[34]....
        /*acd4*/ 	.word	0x000333d0
        /*acd8*/ 	.word	0x00000003
        /*acdc*/ 	.word	0x00000000
        /*ace0*/ 	.short	0x010a
        /*ace2*/ 	.byte	0x3f
	.zero		1


	//   ....[35]....
        /*ace4*/ 	.word	0x00033420
        /*ace8*/ 	.word	0x00000003
        /*acec*/ 	.word	0x00000000
        /*acf0*/ 	.short	0x010a
        /*acf2*/ 	.byte	0x3f
	.zero		1


	//   ....[36]....
        /*acf4*/ 	.word	0x00033470
        /*acf8*/ 	.word	0x00000003
        /*acfc*/ 	.word	0x00000000
        /*ad00*/ 	.short	0x010a
        /*ad02*/ 	.byte	0x3f
	.zero		1


	//   ....[37]....
        /*ad04*/ 	.word	0x000334c0
        /*ad08*/ 	.word	0x00000003
        /*ad0c*/ 	.word	0x00000000
        /*ad10*/ 	.short	0x010a
        /*ad12*/ 	.byte	0x3f
	.zero		1


	//   ....[38]....
        /*ad14*/ 	.word	0x00033510
        /*ad18*/ 	.word	0x00000003
        /*ad1c*/ 	.word	0x00000000
        /*ad20*/ 	.short	0x010a
        /*ad22*/ 	.byte	0x3f
	.zero		1


	//   ....[39]....
        /*ad24*/ 	.word	0x00033560
        /*ad28*/ 	.word	0x00000003
        /*ad2c*/ 	.word	0x00000000
        /*ad30*/ 	.short	0x010a
        /*ad32*/ 	.byte	0x3f
	.zero		1


	//----- nvinfo : EIATTR_NUM_MBARRIERS
	.align		4
.L_37:
        /*ad34*/ 	.byte	0x03, 0x38
        /*ad36*/ 	.short	0x0010


	//----- nvinfo : EIATTR_EXIT_INSTR_OFFSETS
	.align		4
        /*ad38*/ 	.byte	0x04, 0x1c
        /*ad3a*/ 	.short	(.L_39 - .L_38)


	//   ....[0]....
.L_38:
        /*ad3c*/ 	.word	0x00000770


	//   ....[1]....
        /*ad40*/ 	.word	0x000010e0


	//   ....[2]....
        /*ad44*/ 	.word	0x00031640


	//   ....[3]....
        /*ad48*/ 	.word	0x00031d40


	//   ....[4]....
        /*ad4c*/ 	.word	0x000331c0


	//----- nvinfo : EIATTR_MAX_THREADS
	.align		4
.L_39:
        /*ad50*/ 	.byte	0x04, 0x05
        /*ad52*/ 	.short	(.L_41 - .L_40)
.L_40:
        /*ad54*/ 	.word	0x00000180
        /*ad58*/ 	.word	0x00000001
        /*ad5c*/ 	.word	0x00000001


	//----- nvinfo : EIATTR_CRS_STACK_SIZE
	.align		4
.L_41:
        /*ad60*/ 	.byte	0x04, 0x1e
        /*ad62*/ 	.short	(.L_43 - .L_42)
.L_42:
        /*ad64*/ 	.word	0x00000000


	//----- nvinfo : EIATTR_CBANK_PARAM_SIZE
	.align		4
.L_43:
        /*ad68*/ 	.byte	0x03, 0x19
        /*ad6a*/ 	.short	0x0470


	//----- nvinfo : EIATTR_PARAM_CBANK
	.align		4
        /*ad6c*/ 	.byte	0x04, 0x0a
        /*ad6e*/ 	.short	(.L_45 - .L_44)
	.align		4
.L_44:
        /*ad70*/ 	.word	index@(.nv.constant0._ZN7cutlass13device_kernelINS_4gemm6kernel13GemmUniversalIN4cute5tupleIJiiiiEEENS1_10collective13CollectiveMmaINS1_34MainloopSm90TmaGmmaWarpSpecializedILi7ENS5_IJNS4_1CILi1EEESB_SB_EEENS1_35KernelTmaWarpSpecializedCooperativeEEENS5_IJNSA_ILi256EEESF_NSA_ILi128EEEEEENS_10tfloat32_tENS5_IJlSB_lEEESI_SJ_NS4_8TiledMMAINS4_8MMA_AtomIJNS4_4SM904GMMA30MMA_64x256x8_F32TF32TF32_SS_TNILNSN_7ScaleInE1ELSP_1EEEEEENS4_6LayoutINS5_IJNSA_ILi2EEESB_SB_EEENS5_IJSB_NSA_ILi0EEESV_EEEEENS5_IJNS4_10UnderscoreESY_SY_EEEEENS4_13SM90_TMA_LOADENS4_14ComposedLayoutINS4_7SwizzleILi3ELi4ELi3EEENS4_18smem_ptr_flag_bitsILi32EEENSS_INS5_IJNSA_ILi8EEENSA_ILi32EEEEEENS5_IJS18_SB_EEEEEEEvNS4_8identityES11_S1C_vS1D_EENS_8epilogue10collective6detail29Sm90TmaWarpSpecializedAdapterINS1G_15DefaultEpilogueISI_SJ_SJ_NS1F_6thread17LinearCombinationISI_Li1EffLNS1K_9ScaleType4KindE0ELNS_15FloatRoundStyleE2ESI_EENS1_15EpilogueDefaultEEEEEvvEEEEvNT_6ParamsE)
        /*ad74*/ 	.short	0x0210
        /*ad76*/ 	.short	0x0470


	//----- nvinfo : EIATTR_SW_WAR
	.align		4
.L_45:
        /*ad78*/ 	.byte	0x04, 0x36
        /*ad7a*/ 	.short	(.L_47 - .L_46)
.L_46:
        /*ad7c*/ 	.word	0x00000008
.L_47:


//--------------------- .nv.callgraph             --------------------------
	.section	.nv.callgraph,"",@"SHT_CUDA_CALLGRAPH"
	.align	4
	.sectionentsize	8
	.align		4
        /*0000*/ 	.word	0x00000000
	.align		4
        /*0004*/ 	.word	0xffffffff
	.align		4
        /*0008*/ 	.word	index@(_ZN7cutlass13device_kernelINS_4gemm6kernel13GemmUniversalIN4cute5tupleIJiiiiEEENS1_10collective13CollectiveMmaINS1_34MainloopSm90TmaGmmaWarpSpecializedILi7ENS5_IJNS4_1CILi1EEESB_SB_EEENS1_35KernelTmaWarpSpecializedCooperativeEEENS5_IJNSA_ILi256EEESF_NSA_ILi128EEEEEENS_10tfloat32_tENS5_IJlSB_lEEESI_SJ_NS4_8TiledMMAINS4_8MMA_AtomIJNS4_4SM904GMMA30MMA_64x256x8_F32TF32TF32_SS_TNILNSN_7ScaleInE1ELSP_1EEEEEENS4_6LayoutINS5_IJNSA_ILi2EEESB_SB_EEENS5_IJSB_NSA_ILi0EEESV_EEEEENS5_IJNS4_10UnderscoreESY_SY_EEEEENS4_13SM90_TMA_LOADENS4_14ComposedLayoutINS4_7SwizzleILi3ELi4ELi3EEENS4_18smem_ptr_flag_bitsILi32EEENSS_INS5_IJNSA_ILi8EEENSA_ILi32EEEEEENS5_IJS18_SB_EEEEEEEvNS4_8identityES11_S1C_vS1D_EENS_8epilogue10collective6detail29Sm90TmaWarpSpecializedAdapterINS1G_15DefaultEpilogueISI_SJ_SJ_NS1F_6thread17LinearCombinationISI_Li1EffLNS1K_9ScaleType4KindE0ELNS_15FloatRoundStyleE2ESI_EENS1_15EpilogueDefaultEEEEEvvEEEEvNT_6ParamsE)
	.align		4
        /*000c*/ 	.word	index@(__assertfail)
	.align		4
        /*0010*/ 	.word	0x00000000
	.align		4
        /*0014*/ 	.word	0xfffffffe
	.align		4
        /*0018*/ 	.word	0x00000000
	.align		4
        /*001c*/ 	.word	0xfffffffd
	.align		4
        /*0020*/ 	.word	0x00000000
	.align		4
        /*0024*/ 	.word	0xfffffffc


//--------------------- .nv.constant4             --------------------------
	.section	.nv.constant4,"a",@progbits
	.align	8
	.align		8
.nv.constant4:
        /*0000*/ 	.dword	__assertfail
	.align		8
        /*0008*/ 	.dword	__unnamed_1
	.align		8
        /*0010*/ 	.dword	_ZN40_INTERNAL_34a54043_4_k_cu_6e7105b5_140674cuda3std3__45__cpo5beginE
	.align		8
        /*0018*/ 	.dword	_ZN40_INTERNAL_34a54043_4_k_cu_6e7105b5_140674cuda3std3__45__cpo3endE
	.align		8
        /*0020*/ 	.dword	_ZN40_INTERNAL_34a54043_4_k_cu_6e7105b5_140674cuda3std3__45__cpo6cbeginE
	.align		8
        /*0028*/ 	.dword	_ZN40_INTERNAL_34a54043_4_k_cu_6e7105b5_140674cuda3std3__45__cpo4cendE
	.align		8
        /*0030*/ 	.dword	_ZN40_INTERNAL_34a54043_4_k_cu_6e7105b5_140674cuda3std3__442_GLOBAL__N__34a54043_4_k_cu_6e7105b5_140676ignoreE
	.align		8
        /*0038*/ 	.dword	_ZN40_INTERNAL_34a54043_4_k_cu_6e7105b5_140674cuda3std3__419piecewise_constructE
	.align		8
        /*0040*/ 	.dword	_ZN40_INTERNAL_34a54043_4_k_cu_6e7105b5_140674cuda3std3__48in_placeE
	.align		8
        /*0048*/ 	.dword	_ZN40_INTERNAL_34a54043_4_k_cu_6e7105b5_140674cuda3std6ranges3__45__cpo4swapE
	.align		8
        /*0050*/ 	.dword	_ZN40_INTERNAL_34a54043_4_k_cu_6e7105b5_140674cuda3std6ranges3__45__cpo9iter_moveE
	.align		8
        /*0058*/ 	.dword	_ZN40_INTERNAL_34a54043_4_k_cu_6e7105b5_140674cute7productE
	.align		8
        /*0060*/ 	.dword	_ZN40_INTERNAL_34a54043_4_k_cu_6e7105b5_140674cute1_E
	.align		8
        /*0068*/ 	.dword	$str$22
	.align		8
        /*0070*/ 	.dword	$str$23


//--------------------- .text._ZN7cutlass13device_kernelINS_4gemm6kernel13GemmUniversalIN4cute5tupleIJiiiiEEENS1_10collective13CollectiveMmaINS1_34MainloopSm90TmaGmmaWarpSpecializedILi7ENS5_IJNS4_1CILi1EEESB_SB_EEENS1_35KernelTmaWarpSpecializedCooperativeEEENS5_IJNSA_ILi256EEESF_NSA_ILi128EEEEEENS_10tfloat32_tENS5_IJlSB_lEEESI_SJ_NS4_8TiledMMAINS4_8MMA_AtomIJNS4_4SM904GMMA30MMA_64x256x8_F32TF32TF32_SS_TNILNSN_7ScaleInE1ELSP_1EEEEEENS4_6LayoutINS5_IJNSA_ILi2EEESB_SB_EEENS5_IJSB_NSA_ILi0EEESV_EEEEENS5_IJNS4_10UnderscoreESY_SY_EEEEENS4_13SM90_TMA_LOADENS4_14ComposedLayoutINS4_7SwizzleILi3ELi4ELi3EEENS4_18smem_ptr_flag_bitsILi32EEENSS_INS5_IJNSA_ILi8EEENSA_ILi32EEEEEENS5_IJS18_SB_EEEEEEEvNS4_8identityES11_S1C_vS1D_EENS_8epilogue10collective6detail29Sm90TmaWarpSpecializedAdapterINS1G_15DefaultEpilogueISI_SJ_SJ_NS1F_6thread17LinearCombinationISI_Li1EffLNS1K_9ScaleType4KindE0ELNS_15FloatRoundStyleE2ESI_EENS1_15EpilogueDefaultEEEEEvvEEEEvNT_6ParamsE --------------------------
	.section	.text._ZN7cutlass13device_kernelINS_4gemm6kernel13GemmUniversalIN4cute5tupleIJiiiiEEENS1_10collective13CollectiveMmaINS1_34MainloopSm90TmaGmmaWarpSpecializedILi7ENS5_IJNS4_1CILi1EEESB_SB_EEENS1_35KernelTmaWarpSpecializedCooperativeEEENS5_IJNSA_ILi256EEESF_NSA_ILi128EEEEEENS_10tfloat32_tENS5_IJlSB_lEEESI_SJ_NS4_8TiledMMAINS4_8MMA_AtomIJNS4_4SM904GMMA30MMA_64x256x8_F32TF32TF32_SS_TNILNSN_7ScaleInE1ELSP_1EEEEEENS4_6LayoutINS5_IJNSA_ILi2EEESB_SB_EEENS5_IJSB_NSA_ILi0EEESV_EEEEENS5_IJNS4_10UnderscoreESY_SY_EEEEENS4_13SM90_TMA_LOADENS4_14ComposedLayoutINS4_7SwizzleILi3ELi4ELi3EEENS4_18smem_ptr_flag_bitsILi32EEENSS_INS5_IJNSA_ILi8EEENSA_ILi32EEEEEENS5_IJS18_SB_EEEEEEEvNS4_8identityES11_S1C_vS1D_EENS_8epilogue10collective6detail29Sm90TmaWarpSpecializedAdapterINS1G_15DefaultEpilogueISI_SJ_SJ_NS1F_6thread17LinearCombinationISI_Li1EffLNS1K_9ScaleType4KindE0ELNS_15FloatRoundStyleE2ESI_EENS1_15EpilogueDefaultEEEEEvvEEEEvNT_6ParamsE,"ax",@progbits
	.align	128
.text._ZN7cutlass13device_kernelINS_4gemm6kernel13GemmUniversalIN4cute5tupleIJiiiiEEENS1_10collective13CollectiveMmaINS1_34MainloopSm90TmaGmmaWarpSpecializedILi7ENS5_IJNS4_1CILi1EEESB_SB_EEENS1_35KernelTmaWarpSpecializedCooperativeEEENS5_IJNSA_ILi256EEESF_NSA_ILi128EEEEEENS_10tfloat32_tENS5_IJlSB_lEEESI_SJ_NS4_8TiledMMAINS4_8MMA_AtomIJNS4_4SM904GMMA30MMA_64x256x8_F32TF32TF32_SS_TNILNSN_7ScaleInE1ELSP_1EEEEEENS4_6LayoutINS5_IJNSA_ILi2EEESB_SB_EEENS5_IJSB_NSA_ILi0EEESV_EEEEENS5_IJNS4_10UnderscoreESY_SY_EEEEENS4_13SM90_TMA_LOADENS4_14ComposedLayoutINS4_7SwizzleILi3ELi4ELi3EEENS4_18smem_ptr_flag_bitsILi32EEENSS_INS5_IJNSA_ILi8EEENSA_ILi32EEEEEENS5_IJS18_SB_EEEEEEEvNS4_8identityES11_S1C_vS1D_EENS_8epilogue10collective6detail29Sm90TmaWarpSpecializedAdapterINS1G_15DefaultEpilogueISI_SJ_SJ_NS1F_6thread17LinearCombinationISI_Li1EffLNS1K_9ScaleType4KindE0ELNS_15FloatRoundStyleE2ESI_EENS1_15EpilogueDefaultEEEEEvvEEEEvNT_6ParamsE:
        .type           _ZN7cutlass13device_kernelINS_4gemm6kernel13GemmUniversalIN4cute5tupleIJiiiiEEENS1_10collective13CollectiveMmaINS1_34MainloopSm90TmaGmmaWarpSpecializedILi7ENS5_IJNS4_1CILi1EEESB_SB_EEENS1_35KernelTmaWarpSpecializedCooperativeEEENS5_IJNSA_ILi256EEESF_NSA_ILi128EEEEEENS_10tfloat32_tENS5_IJlSB_lEEESI_SJ_NS4_8TiledMMAINS4_8MMA_AtomIJNS4_4SM904GMMA30MMA_64x256x8_F32TF32TF32_SS_TNILNSN_7ScaleInE1ELSP_1EEEEEENS4_6LayoutINS5_IJNSA_ILi2EEESB_SB_EEENS5_IJSB_NSA_ILi0EEESV_EEEEENS5_IJNS4_10UnderscoreESY_SY_EEEEENS4_13SM90_TMA_LOADENS4_14ComposedLayoutINS4_7SwizzleILi3ELi4ELi3EEENS4_18smem_ptr_flag_bitsILi32EEENSS_INS5_IJNSA_ILi8EEENSA_ILi32EEEEEENS5_IJS18_SB_EEEEEEEvNS4_8identityES11_S1C_vS1D_EENS_8epilogue10collective6detail29Sm90TmaWarpSpecializedAdapterINS1G_15DefaultEpilogueISI_SJ_SJ_NS1F_6thread17LinearCombinationISI_Li1EffLNS1K_9ScaleType4KindE0ELNS_15FloatRoundStyleE2ESI_EENS1_15EpilogueDefaultEEEEEvvEEEEvNT_6ParamsE,@function
        .size           _ZN7cutlass13device_kernelINS_4gemm6kernel13GemmUniversalIN4cute5tupleIJiiiiEEENS1_10collective13CollectiveMmaINS1_34MainloopSm90TmaGmmaWarpSpecializedILi7ENS5_IJNS4_1CILi1EEESB_SB_EEENS1_35KernelTmaWarpSpecializedCooperativeEEENS5_IJNSA_ILi256EEESF_NSA_ILi128EEEEEENS_10tfloat32_tENS5_IJlSB_lEEESI_SJ_NS4_8TiledMMAINS4_8MMA_AtomIJNS4_4SM904GMMA30MMA_64x256x8_F32TF32TF32_SS_TNILNSN_7ScaleInE1ELSP_1EEEEEENS4_6LayoutINS5_IJNSA_ILi2EEESB_SB_EEENS5_IJSB_NSA_ILi0EEESV_EEEEENS5_IJNS4_10UnderscoreESY_SY_EEEEENS4_13SM90_TMA_LOADENS4_14ComposedLayoutINS4_7SwizzleILi3ELi4ELi3EEENS4_18smem_ptr_flag_bitsILi32EEENSS_INS5_IJNSA_ILi8EEENSA_ILi32EEEEEENS5_IJS18_SB_EEEEEEEvNS4_8identityES11_S1C_vS1D_EENS_8epilogue10collective6detail29Sm90TmaWarpSpecializedAdapterINS1G_15DefaultEpilogueISI_SJ_SJ_NS1F_6thread17LinearCombinationISI_Li1EffLNS1K_9ScaleType4KindE0ELNS_15FloatRoundStyleE2ESI_EENS1_15EpilogueDefaultEEEEEvvEEEEvNT_6ParamsE,(.L_x_582 - _ZN7cutlass13device_kernelINS_4gemm6kernel13GemmUniversalIN4cute5tupleIJiiiiEEENS1_10collective13CollectiveMmaINS1_34MainloopSm90TmaGmmaWarpSpecializedILi7ENS5_IJNS4_1CILi1EEESB_SB_EEENS1_35KernelTmaWarpSpecializedCooperativeEEENS5_IJNSA_ILi256EEESF_NSA_ILi128EEEEEENS_10tfloat32_tENS5_IJlSB_lEEESI_SJ_NS4_8TiledMMAINS4_8MMA_AtomIJNS4_4SM904GMMA30MMA_64x256x8_F32TF32TF32_SS_TNILNSN_7ScaleInE1ELSP_1EEEEEENS4_6LayoutINS5_IJNSA_ILi2EEESB_SB_EEENS5_IJSB_NSA_ILi0EEESV_EEEEENS5_IJNS4_10UnderscoreESY_SY_EEEEENS4_13SM90_TMA_LOADENS4_14ComposedLayoutINS4_7SwizzleILi3ELi4ELi3EEENS4_18smem_ptr_flag_bitsILi32EEENSS_INS5_IJNSA_ILi8EEENSA_ILi32EEEEEENS5_IJS18_SB_EEEEEEEvNS4_8identityES11_S1C_vS1D_EENS_8epilogue10collective6detail29Sm90TmaWarpSpecializedAdapterINS1G_15DefaultEpilogueISI_SJ_SJ_NS1F_6thread17LinearCombinationISI_Li1EffLNS1K_9ScaleType4KindE0ELNS_15FloatRoundStyleE2ESI_EENS1_15EpilogueDefaultEEEEEvvEEEEvNT_6ParamsE)
        .other          _ZN7cutlass13device_kernelINS_4gemm6kernel13GemmUniversalIN4cute5tupleIJiiiiEEENS1_10collective13CollectiveMmaINS1_34MainloopSm90TmaGmmaWarpSpecializedILi7ENS5_IJNS4_1CILi1EEESB_SB_EEENS1_35KernelTmaWarpSpecializedCooperativeEEENS5_IJNSA_ILi256EEESF_NSA_ILi128EEEEEENS_10tfloat32_tENS5_IJlSB_lEEESI_SJ_NS4_8TiledMMAINS4_8MMA_AtomIJNS4_4SM904GMMA30MMA_64x256x8_F32TF32TF32_SS_TNILNSN_7ScaleInE1ELSP_1EEEEEENS4_6LayoutINS5_IJNSA_ILi2EEESB_SB_EEENS5_IJSB_NSA_ILi0EEESV_EEEEENS5_IJNS4_10UnderscoreESY_SY_EEEEENS4_13SM90_TMA_LOADENS4_14ComposedLayoutINS4_7SwizzleILi3ELi4ELi3EEENS4_18smem_ptr_flag_bitsILi32EEENSS_INS5_IJNSA_ILi8EEENSA_ILi32EEEEEENS5_IJS18_SB_EEEEEEEvNS4_8identityES11_S1C_vS1D_EENS_8epilogue10collective6detail29Sm90TmaWarpSpecializedAdapterINS1G_15DefaultEpilogueISI_SJ_SJ_NS1F_6thread17LinearCombinationISI_Li1EffLNS1K_9ScaleType4KindE0ELNS_15FloatRoundStyleE2ESI_EENS1_15EpilogueDefaultEEEEEvvEEEEvNT_6ParamsE,@"STO_CUDA_ENTRY STV_DEFAULT"
_ZN7cutlass13device_kernelINS_4gemm6kernel13GemmUniversalIN4cute5tupleIJiiiiEEENS1_10collective13CollectiveMmaINS1_34MainloopSm90TmaGmmaWarpSpecializedILi7ENS5_IJNS4_1CILi1EEESB_SB_EEENS1_35KernelTmaWarpSpecializedCooperativeEEENS5_IJNSA_ILi256EEESF_NSA_ILi128EEEEEENS_10tfloat32_tENS5_IJlSB_lEEESI_SJ_NS4_8TiledMMAINS4_8MMA_AtomIJNS4_4SM904GMMA30MMA_64x256x8_F32TF32TF32_SS_TNILNSN_7ScaleInE1ELSP_1EEEEEENS4_6LayoutINS5_IJNSA_ILi2EEESB_SB_EEENS5_IJSB_NSA_ILi0EEESV_EEEEENS5_IJNS4_10UnderscoreESY_SY_EEEEENS4_13SM90_TMA_LOADENS4_14ComposedLayoutINS4_7SwizzleILi3ELi4ELi3EEENS4_18smem_ptr_flag_bitsILi32EEENSS_INS5_IJNSA_ILi8EEENSA_ILi32EEEEEENS5_IJS18_SB_EEEEEEEvNS4_8identityES11_S1C_vS1D_EENS_8epilogue10collective6detail29Sm90TmaWarpSpecializedAdapterINS1G_15DefaultEpilogueISI_SJ_SJ_NS1F_6thread17LinearCombinationISI_Li1EffLNS1K_9ScaleType4KindE0ELNS_15FloatRoundStyleE2ESI_EENS1_15EpilogueDefaultEEEEEvvEEEEvNT_6ParamsE:
[----:B------:R-:W0:Y:S02]  /*0000*/  LDC R1, c[0x0][0x28] ;  /* 0x00000a00ff017b82 */ /* 0x000e240000000800 */
[----:B0-----:R-:W-:Y:S01]  /*0010*/  VIADD R1, R1, 0xffffe828 ;  /* 0xffffe82801017836 */ /* 0x001fe20000000000 */
[----:B------:R-:W0:Y:S01]  /*0020*/  S2R R2, SR_TID.X ;  /* 0x0000000000027919 */ /* 0x000e220000002100 */
[----:B------:R-:W-:Y:S01]  /*0030*/  ELECT P0, URZ, PT ;  /* 0x00000000003f782f */ /* 0x000fe20003800000 */
[----:B------:R-:W-:Y:S01]  /*0040*/  BSSY B0, `(.L_x_0) ;  /* 0x0000015000007945 */ /* 0x000fe20003800000 */
[--C-:B0-----:R-:W-:Y:S02]  /*0050*/  SHF.R.U32.HI R0, RZ, 0x5, R2.reuse ;  /* 0x00000005ff007819 */ /* 0x101fe40000011602 */
[----:B------:R-:W-:-:S03]  /*0060*/  SHF.R.U32.HI R162, RZ, 0x7, R2 ;  /* 0x00000007ffa27819 */ /* 0x000fc60000011602 */
[----:B------:R-:W0:Y:S04]  /*0070*/  SHFL.IDX PT, R3, R0, RZ, 0x1f ;  /* 0x00001fff00037589 */ /* 0x000e2800000e0000 */
[----:B------:R-:W1:Y:S01]  /*0080*/  SHFL.IDX PT, R2, R162, RZ, 0x1f ;  /* 0x00001fffa2027589 */ /* 0x000e6200000e0000 */
[----:B0-----:R-:W-:Y:S02]  /*0090*/  R2UR UR10, R3 ;  /* 0x00000000030a72ca */ /* 0x001fe400000e0000 */
[----:B-1----:R-:W-:-:S11]  /*00a0*/  R2UR UR5, R2 ;  /* 0x00000000020572ca */ /* 0x002fd600000e0000 */
[----:B------:R-:W-:Y:S02]  /*00b0*/  USHF.R.S32.HI UR4, URZ, 0x1f, UR10 ;  /* 0x0000001f3f047899 */ /* 0x000fe4000801140a */
[----:B------:R-:W-:Y:S02]  /*00c0*/  ISETP.NE.OR P0, PT, RZ, UR10, !P0 ;  /* 0x0000000aff007c0c */ /* 0x000fe4000c705670 */
[----:B------:R-:W-:-:S04]  /*00d0*/  ULEA.HI UR4, UR4, UR10, URZ, 0x2 ;  /* 0x0000000a04047291 */ /* 0x000fc8000f8f103f */
[----:B------:R-:W-:-:S04]  /*00e0*/  ULOP3.LUT UR4, UR4, 0xfffffffc, URZ, 0xc0, !UPT ;  /* 0xfffffffc04047892 */ /* 0x000fc8000f8ec03f */
[----:B------:R-:W-:-:S03]  /*00f0*/  UIADD3 UR10, UR10, -UR4, URZ ;  /* 0x800000040a0a7290 */ /* 0x000fc6000fffe03f */
[----:B------:R-:W-:Y:S09]  /*0100*/  @P0 BRA `(.L_x_1) ;  /* 0x0000000000200947 */ /* 0x000ff20003800000 */
[----:B------:R-:W-:Y:S02]  /*0110*/  ULDC.64 UR6, c[0x0][0x198] ;  /* 0x0000660000067ab9 */ /* 0x000fe40000000a00 */
[----:B------:R-:W-:Y:S02]  /*0120*/  UIADD3 UR8, UP0, UR6, 0xf0, URZ ;  /* 0x000000f006087890 */ /* 0x000fe4000ff1e03f */
[----:B------:R-:W-:Y:S02]  /*0130*/  UIADD3 UR6, UP1, UR6, 0x1f0, URZ ;  /* 0x000001f006067890 */ /* 0x000fe4000ff3e03f */
[----:B------:R-:W-:Y:S02]  /*0140*/  UIADD3.X UR9, URZ, UR7, URZ, UP0, !UPT ;  /* 0x000000073f097290 */ /* 0x000fe400087fe43f */
[----:B------:R-:W-:-:S07]  /*0150*/  UIADD3.X UR7, URZ, UR7, URZ, UP1, !UPT ;  /* 0x000000073f077290 */ /* 0x000fce0008ffe43f */
[----:B------:R0:W-:Y:S02]  /*0160*/  UTMACCTL.PF [UR8] ;  /* 0x00000000080079b9 */ /* 0x0001e40008040000 */
[----:B------:R0:W-:Y:S02]  /*0170*/  UTMACCTL.PF [UR6] ;  /* 0x00000000060079b9 */ /* 0x0001e40008040000 */
[----:B0-----:R-:W-:Y:S01]  /*0180*/  NOP ;  /* 0x0000000000007918 */ /* 0x001fe20000000000 */
.L_x_1:
[----:B------:R-:W-:Y:S05]  /*0190*/  BSYNC B0 ;  /* 0x0000000000007941 */ /* 0x000fea0003800000 */
.L_x_0:
[----:B------:R-:W0:Y:S01]  /*01a0*/  SHFL.IDX PT, R2, R0, RZ, 0x1f ;  /* 0x00001fff00027589 */ /* 0x000e2200000e0000 */
[----:B------:R-:W-:Y:S01]  /*01b0*/  UISETP.NE.AND UP0, UPT, UR10, 0x3, UPT ;  /* 0x000000030a00788c */ /* 0x000fe2000bf05270 */
[----:B------:R-:W-:Y:S01]  /*01c0*/  ISETP.NE.AND P1, PT, RZ, UR5, PT ;  /* 0x00000005ff007c0c */ /* 0x000fe2000bf25270 */
[----:B------:R-:W-:Y:S02]  /*01d0*/  UIADD3 UR18, UR5, -0x1, URZ ;  /* 0xffffffff05127890 */ /* 0x000fe4000fffe03f */
[----:B------:R-:W-:Y:S02]  /*01e0*/  UISETP.EQ.OR UP0, UPT, UR10, URZ, !UP0 ;  /* 0x0000003f0a00728c */ /* 0x000fe4000c702670 */
[----:B------:R-:W-:Y:S02]  /*01f0*/  UISETP.GE.U32.AND UP1, UPT, UR18, 0x2, UPT ;  /* 0x000000021200788c */ /* 0x000fe4000bf26070 */
[----:B------:R-:W-:-:S04]  /*0200*/  UISETP.EQ.AND UP0, UPT, UR5, URZ, UP0 ;  /* 0x0000003f0500728c */ /* 0x000fc80008702270 */
[----:B------:R-:W-:-:S04]  /*0210*/  USEL UR37, URZ, 0x1, !UP0 ;  /* 0x000000013f257887 */ /* 0x000fc8000c000000 */
[----:B------:R-:W-:Y:S01]  /*0220*/  USEL UR37, UR37, 0x2, UP1 ;  /* 0x0000000225257887 */ /* 0x000fe20008800000 */
[----:B0-----:R-:W-:-:S13]  /*0230*/  ISETP.NE.AND P0, PT, R2, RZ, PT ;  /* 0x000000ff0200720c */ /* 0x001fda0003f05270 */
[----:B------:R-:W-:Y:S05]  /*0240*/  @P0 BRA `(.L_x_2) ;  /* 0x0000000000700947 */ /* 0x000fea0003800000 */
[----:B------:R-:W0:Y:S01]  /*0250*/  S2UR UR8, SR_CgaCtaId ;  /* 0x00000000000879c3 */ /* 0x000e220000008800 */
[----:B------:R-:W-:Y:S01]  /*0260*/  UMOV UR4, 0x400 ;  /* 0x0000040000047882 */ /* 0x000fe20000000000 */
[----:B------:R-:W-:Y:S01]  /*0270*/  UMOV UR5, 0x1 ;  /* 0x0000000100057882 */ /* 0x000fe20000000000 */
[----:B------:R-:W-:Y:S01]  /*0280*/  UMOV UR6, 0x100 ;  /* 0x0000010000067882 */ /* 0x000fe20000000000 */
[----:B------:R-:W-:Y:S01]  /*0290*/  ELECT P0, URZ, PT ;  /* 0x00000000003f782f */ /* 0x000fe20003800000 */
[----:B------:R-:W-:-:S04]  /*02a0*/  UIADD3 UR6, -UR6, 0x100000, URZ ;  /* 0x0010000006067890 */ /* 0x000fc8000fffe13f */
[----:B------:R-:W-:Y:S02]  /*02b0*/  USHF.L.U32 UR7, UR6, 0xb, URZ ;  /* 0x0000000b06077899 */ /* 0x000fe4000800063f */
[----:B------:R-:W-:Y:S02]  /*02c0*/  USHF.L.U32 UR6, UR6, 0x1, URZ ;  /* 0x0000000106067899 */ /* 0x000fe4000800063f */
[----:B0-----:R-:W-:Y:S02]  /*02d0*/  ULEA UR8, UR8, UR4, 0x18 ;  /* 0x0000000408087291 */ /* 0x001fe4000f8ec03f */
[----:B------:R-:W-:-:S04]  /*02e0*/  UIADD3 UR4, -UR5, 0x100000, URZ ;  /* 0x0010000005047890 */ /* 0x000fc8000fffe13f */
[----:B------:R-:W-:Y:S02]  /*02f0*/  USHF.L.U32 UR5, UR4, 0xb, URZ ;  /* 0x0000000b04057899 */ /* 0x000fe4000800063f */
[----:B------:R-:W-:Y:S01]  /*0300*/  USHF.L.U32 UR4, UR4, 0x1, URZ ;  /* 0x0000000104047899 */ /* 0x000fe2000800063f */
[----:B------:R-:W0:Y:S11]  /*0310*/  FENCE.VIEW.ASYNC.S ;  /* 0x00000000000073c6 */ /* 0x000e360000000000 */
[----:B0-----:R0:W1:Y:S01]  /*0320*/  SYNCS.EXCH.64 URZ, [UR8], UR4 ;  /* 0x00000004083f75b2 */ /* 0x0010620008000100 */
[----:B------:R0:W2:Y:S01]  /*0330*/  SYNCS.EXCH.64 URZ, [UR8+0x38], UR6 ;  /* 0x00003806083f75b2 */ /* 0x0000a20008000100 */
[----:B------:R0:W3:Y:S01]  /*0340*/  SYNCS.EXCH.64 URZ, [UR8+0x8], UR4 ;  /* 0x00000804083f75b2 */ /* 0x0000e20008000100 */
[----:B------:R0:W4:Y:S01]  /*0350*/  SYNCS.EXCH.64 URZ, [UR8+0x40], UR6 ;  /* 0x00004006083f75b2 */ /* 0x0001220008000100 */
[----:B------:R0:W0:Y:S01]  /*0360*/  SYNCS.EXCH.64 URZ, [UR8+0x10], UR4 ;  /* 0x00001004083f75b2 */ /* 0x0000220008000100 */
        /* <DEDUP_REMOVED lines=9> */
[----:B------:R-:W-:Y:S01]  /*0400*/  NOP ;  /* 0x0000000000007918 */ /* 0x000fe20000000000 */
.L_x_2:
[----:B------:R-:W5:Y:S01]  /*0410*/  SHFL.IDX PT, R0, R0, RZ, 0x1f ;  /* 0x00001fff00007589 */ /* 0x000f6200000e0000 */
[----:B------:R-:W-:Y:S01]  /*0420*/  ELECT P0, URZ, PT ;  /* 0x00000000003f782f */ /* 0x000fe20003800000 */
[----:B------:R-:W1:Y:S01]  /*0430*/  S2UR UR17, SR_CTAID.Y ;  /* 0x00000000001179c3 */ /* 0x000e620000002600 */
[----:B0-----:R-:W-:Y:S01]  /*0440*/  ULDC UR5, c[0x0][0x65c] ;  /* 0x0001970000057ab9 */ /* 0x001fe20000000800 */
[----:B------:R-:W-:Y:S01]  /*0450*/  UMOV UR12, 0x20 ;  /* 0x00000020000c7882 */ /* 0x000fe20000000000 */
[----:B------:R-:W-:Y:S01]  /*0460*/  UISETP.NE.AND UP2, UPT, UR5, 0x1, UPT ;  /* 0x000000010500788c */ /* 0x000fe2000bf45270 */
[----:B------:R-:W-:Y:S01]  /*0470*/  NOP ;  /* 0x0000000000007918 */ /* 0x000fe20000000000 */
[----:B------:R-:W-:Y:S02]  /*0480*/  NOP ;  /* 0x0000000000007918 */ /* 0x000fe40000000000 */
[----:B------:R-:W-:Y:S01]  /*0490*/  UP2UR UR38, UPR, URZ, 0x4 ;  /* 0x000000043f267883 */ /* 0x000fe20008000000 */
[----:B------:R-:W0:Y:S01]  /*04a0*/  S2UR UR4, SR_CTAID.X ;  /* 0x00000000000479c3 */ /* 0x000e220000002500 */
[----:B------:R-:W-:-:S02]  /*04b0*/  PLOP3.LUT P3, PT, PT, PT, UP2, 0x80, 0x0 ;  /* 0x000000000000781c */ /* 0x000fc40003f6f028 */
[----:B------:R-:W-:Y:S02]  /*04c0*/  PLOP3.LUT P2, PT, PT, PT, UP2, 0x80, 0x0 ;  /* 0x000000000000781c */ /* 0x000fe40003f4f028 */
[----:B------:R-:W-:Y:S01]  /*04d0*/  PLOP3.LUT P4, PT, PT, PT, UP2, 0x80, 0x0 ;  /* 0x000000000000781c */ /* 0x000fe20003f8f028 */
[----:B------:R-:W-:Y:S01]  /*04e0*/  @UP2 ULDC UR14, c[0x0][0x10] ;  /* 0x00000400000e2ab9 */ /* 0x000fe20000000800 */
[----:B------:R-:W-:Y:S01]  /*04f0*/  @UP2 UMOV UR9, URZ ;  /* 0x0000003f00092c82 */ /* 0x000fe20008000000 */
[----:B------:R-:W-:Y:S01]  /*0500*/  @!UP2 ULDC UR11, c[0x0][0xc] ;  /* 0x00000300000baab9 */ /* 0x000fe20000000800 */
[----:B-----5:R-:W-:Y:S01]  /*0510*/  ISETP.NE.OR P0, PT, R0, RZ, !P0 ;  /* 0x000000ff0000720c */ /* 0x020fe20004705670 */
[----:B-1----:R-:W-:Y:S02]  /*0520*/  @UP2 UMOV UR7, UR17 ;  /* 0x0000001100072c82 */ /* 0x002fe40008000000 */
[----:B------:R-:W-:Y:S01]  /*0530*/  @UP2 UMOV UR8, UR7 ;  /* 0x0000000700082c82 */ /* 0x000fe20008000000 */
[----:B------:R-:W-:Y:S01]  /*0540*/  @!UP2 UMOV UR7, UR17 ;  /* 0x000000110007ac82 */ /* 0x000fe20008000000 */
[----:B0-----:R-:W-:-:S08]  /*0550*/  @UP2 UIMAD.WIDE.U32 UR14, UR4, UR14, UR8 ;  /* 0x0000000e040e22a5 */ /* 0x001fd0000f8e0008 */
[----:B------:R-:W-:Y:S01]  /*0560*/  VOTEU.ALL UP0, P0 ;  /* 0x00000000003f7886 */ /* 0x000fe20000000000 */
[----:B------:R-:W-:Y:S01]  /*0570*/  VOTEU.ALL UP1, P0 ;  /* 0x00000000003f7886 */ /* 0x000fe20000020000 */
[----:B------:R-:W-:Y:S01]  /*0580*/  IMAD.U32 R2, RZ, RZ, UR14 ;  /* 0x0000000eff027e24 */ /* 0x000fe2000f8e00ff */
[----:B------:R-:W-:Y:S02]  /*0590*/  MOV R3, UR15 ;  /* 0x0000000f00037c02 */ /* 0x000fe40008000f00 */
[----:B------:R-:W0:Y:S01]  /*05a0*/  @!UP0 S2UR UR6, SR_CgaCtaId ;  /* 0x00000000000689c3 */ /* 0x000e220000008800 */
[----:B------:R-:W-:Y:S01]  /*05b0*/  @!UP0 UMOV UR5, 0x400 ;  /* 0x0000040000058882 */ /* 0x000fe20000000000 */
[----:B------:R-:W-:-:S04]  /*05c0*/  @!UP0 UIADD3 UR12, -UR12, 0x100000, URZ ;  /* 0x001000000c0c8890 */ /* 0x000fc8000fffe13f */
[----:B------:R-:W-:Y:S02]  /*05d0*/  @!UP0 USHF.L.U32 UR13, UR12, 0xb, URZ ;  /* 0x0000000b0c0d8899 */ /* 0x000fe4000800063f */
[----:B------:R-:W-:Y:S02]  /*05e0*/  @!UP0 USHF.L.U32 UR12, UR12, 0x1, URZ ;  /* 0x000000010c0c8899 */ /* 0x000fe4000800063f */
[----:B0-----:R-:W-:Y:S01]  /*05f0*/  @!UP0 ULEA UR16, UR6, UR5, 0x18 ;  /* 0x0000000506108291 */ /* 0x001fe2000f8ec03f */
[----:B------:R-:W-:Y:S01]  /*0600*/  VOTEU.ALL UP0, P0 ;  /* 0x00000000003f7886 */ /* 0x000fe20000000000 */
[----:B------:R-:W-:Y:S01]  /*0610*/  PLOP3.LUT P0, PT, PT, PT, UP2, 0x80, 0x0 ;  /* 0x000000000000781c */ /* 0x000fe20003f0f028 */
[----:B------:R-:W-:Y:S01]  /*0620*/  UMOV UR5, URZ ;  /* 0x0000003f00057c82 */ /* 0x000fe20008000000 */
[----:B------:R-:W-:Y:S01]  /*0630*/  @UP2 UMOV UR6, URZ ;  /* 0x0000003f00062c82 */ /* 0x000fe20008000000 */
[----:B------:R-:W-:Y:S02]  /*0640*/  @!UP2 UIMAD.WIDE.U32 UR8, UR11, UR7, UR4 ;  /* 0x000000070b08a2a5 */ /* 0x000fe4000f8e0004 */
[----:B------:R-:W-:Y:S01]  /*0650*/  @UP2 UIADD3 UR6, UR15, UR6, URZ ;  /* 0x000000060f062290 */ /* 0x000fe2000fffe03f */
[----:B------:R-:W0:Y:S04]  /*0660*/  FENCE.VIEW.ASYNC.S ;  /* 0x00000000000073c6 */ /* 0x000e280000000000 */
[----:B0-----:R0:W2:Y:S01]  /*0670*/  @!UP0 SYNCS.EXCH.64 URZ, [UR16+0x80], UR12 ;  /* 0x0000800c103f85b2 */ /* 0x0010a20008000100 */
[----:B------:R-:W-:Y:S01]  /*0680*/  MOV R5, UR9 ;  /* 0x0000000900057c02 */ /* 0x000fe20008000f00 */
[----:B------:R-:W-:-:S02]  /*0690*/  @P2 IMAD.U32 R17, RZ, RZ, UR6 ;  /* 0x00000006ff112e24 */ /* 0x000fc4000f8e00ff */
[----:B------:R-:W-:Y:S01]  /*06a0*/  @P0 IMAD.MOV.U32 R6, RZ, RZ, R2 ;  /* 0x000000ffff060224 */ /* 0x000fe200078e0002 */
[----:B------:R-:W-:Y:S01]  /*06b0*/  MOV R2, UR8 ;  /* 0x0000000800027c02 */ /* 0x000fe20008000f00 */
[----:B------:R-:W-:Y:S02]  /*06c0*/  IMAD.U32 R3, RZ, RZ, UR9 ;  /* 0x00000009ff037e24 */ /* 0x000fe4000f8e00ff */
[----:B------:R-:W-:Y:S02]  /*06d0*/  IMAD.U32 R4, RZ, RZ, UR8 ;  /* 0x00000008ff047e24 */ /* 0x000fe4000f8e00ff */
[----:B------:R-:W-:Y:S02]  /*06e0*/  @!P3 IMAD.MOV.U32 R6, RZ, RZ, R2 ;  /* 0x000000ffff06b224 */ /* 0x000fe400078e0002 */
[----:B------:R-:W-:-:S03]  /*06f0*/  @!P4 IMAD.MOV.U32 R17, RZ, RZ, R5 ;  /* 0x000000ffff11c224 */ /* 0x000fc600078e0005 */
[----:B------:R0:W-:Y:S01]  /*0700*/  STL [R1+0x200], R6 ;  /* 0x0002000601007387 */ /* 0x0001e20000100800 */
[----:B------:R0:W2:Y:S01]  /*0710*/  @!UP1 SYNCS.EXCH.64 URZ, [UR16+0x88], UR12 ;  /* 0x0000880c103f95b2 */ /* 0x0000a20008000100 */
[----:B------:R-:W-:Y:S01]  /*0720*/  NOP ;  /* 0x0000000000007918 */ /* 0x000fe20000000000 */
[----:B--234-:R-:W-:Y:S06]  /*0730*/  BAR.SYNC.DEFER_BLOCKING 0x0 ;  /* 0x0000000000007b1d */ /* 0x01cfec0000010000 */
[----:B------:R-:W-:Y:S05]  /*0740*/  @!P1 BRA `(.L_x_3) ;  /* 0x0000030c00c09947 */ /* 0x000fea0003800000 */
[----:B------:R-:W-:-:S06]  /*0750*/  UISETP.GT.U32.AND UP0, UPT, UR18, 0x1, UPT ;  /* 0x000000011200788c */ /* 0x000fcc000bf04070 */
[----:B------:R-:W-:-:S13]  /*0760*/  PLOP3.LUT P0, PT, PT, PT, UP0, 0x80, 0x0 ;  /* 0x000000000000781c */ /* 0x000fda0003f0f008 */
[----:B0-----:R-:W-:Y:S05]  /*0770*/  @P0 EXIT ;  /* 0x000000000000094d */ /* 0x001fea0003800000 */
[----:B------:R-:W-:Y:S01]  /*0780*/  ULDC.64 UR8, c[0x0][0x650] ;  /* 0x0001940000087ab9 */ /* 0x000fe20000000a00 */
[----:B------:R-:W-:Y:S01]  /*0790*/  UMOV UR40, 0xffffffff ;  /* 0xffffffff00287882 */ /* 0x000fe20000000000 */
[----:B------:R-:W-:Y:S01]  /*07a0*/  ISETP.GE.U32.AND P0, PT, R6, UR8, PT ;  /* 0x0000000806007c0c */ /* 0x000fe2000bf06070 */
[----:B------:R-:W-:Y:S01]  /*07b0*/  UMOV UR41, 0xffffffff ;  /* 0xffffffff00297882 */ /* 0x000fe20000000000 */
[----:B------:R-:W-:Y:S01]  /*07c0*/  UMOV UR42, 0xffffffff ;  /* 0xffffffff002a7882 */ /* 0x000fe20000000000 */
[----:B------:R-:W-:Y:S02]  /*07d0*/  PRMT R0, RZ, 0x7610, R0 ;  /* 0x00007610ff007816 */ /* 0x000fe40000000000 */
[----:B------:R-:W-:-:S13]  /*07e0*/  ISETP.GE.U32.AND.EX P0, PT, R17, UR9, PT, P0 ;  /* 0x0000000911007c0c */ /* 0x000fda000bf06100 */
[----:B------:R-:W-:Y:S05]  /*07f0*/  @P0 BRA `(.L_x_4) ;  /* 0x0000000400800947 */ /* 0x000fea0003800000 */
[----:B------:R-:W-:Y:S01]  /*0800*/  I2FP.F32.U32 R0, UR4 ;  /* 0x0000000400007c45 */ /* 0x000fe20008201000 */
[----:B------:R-:W-:Y:S01]  /*0810*/  ULDC.64 UR16, c[0x0][0x628] ;  /* 0x00018a0000107ab9 */ /* 0x000fe20000000a00 */
[----:B------:R-:W-:Y:S01]  /*0820*/  ULDC UR6, c[0x0][0x150] ;  /* 0x0000540000067ab9 */ /* 0x000fe20000000800 */
[----:B------:R-:W-:Y:S01]  /*0830*/  ISETP.NE.U32.AND P0, PT, RZ, UR16, PT ;  /* 0x00000010ff007c0c */ /* 0x000fe2000bf05070 */
[----:B------:R-:W-:Y:S01]  /*0840*/  ULDC UR15, c[0x0][0x630] ;  /* 0x00018c00000f7ab9 */ /* 0x000fe20000000800 */
[----:B------:R-:W-:Y:S01]  /*0850*/  FMUL R0, R0, UR6 ;  /* 0x0000000600007c20 */ /* 0x000fe20008400000 */
[----:B------:R-:W-:Y:S01]  /*0860*/  R2UR UR18, R6 ;  /* 0x00000000061272ca */ /* 0x000fe200000e0000 */
[----:B------:R-:W-:Y:S01]  /*0870*/  ULDC UR20, c[0x0][0x154] ;  /* 0x0000550000147ab9 */ /* 0x000fe20000000800 */
[----:B------:R-:W-:Y:S01]  /*0880*/  ISETP.NE.AND.EX P0, PT, RZ, UR17, PT, P0 ;  /* 0x00000011ff007c0c */ /* 0x000fe2000bf05300 */
[----:B------:R0:W1:Y:S01]  /*0890*/  F2I.U32.TRUNC.NTZ R2, R0 ;  /* 0x0000000000027305 */ /* 0x000062000020f000 */
[----:B------:R-:W-:-:S02]  /*08a0*/  R2UR UR19, R17 ;  /* 0x00000000111372ca */ /* 0x000fc400000e0000 */
[----:B------:R-:W-:Y:S02]  /*08b0*/  R2UR UR8, R6 ;  /* 0x00000000060872ca */ /* 0x000fe400000e0000 */
[----:B------:R-:W-:-:S07]  /*08c0*/  R2UR UR9, R17 ;  /* 0x00000000110972ca */ /* 0x000fce00000e0000 */
[----:B0-----:R-:W-:Y:S08]  /*08d0*/  @!P0 BRA `(.L_x_5) ;  /* 0x0000000000308947 */ /* 0x001ff00003800000 */
[----:B------:R-:W-:Y:S01]  /*08e0*/  R2UR UR8, R6 ;  /* 0x00000000060872ca */ /* 0x000fe200000e0000 */
[----:B------:R-:W-:Y:S01]  /*08f0*/  ULDC UR6, c[0x0][0x634] ;  /* 0x00018d0000067ab9 */ /* 0x000fe20000000800 */
[----:B------:R-:W-:-:S11]  /*0900*/  R2UR UR14, R17 ;  /* 0x00000000110e72ca */ /* 0x000fd600000e0000 */
[----:B------:R-:W-:-:S04]  /*0910*/  UIADD3 UR6, UP0, UR8, UR6, URZ ;  /* 0x0000000608067290 */ /* 0x000fc8000ff1e03f */
[----:B------:R-:W-:-:S04]  /*0920*/  UIADD3.X UR14, URZ, UR14, URZ, UP0, !UPT ;  /* 0x0000000e3f0e7290 */ /* 0x000fc800087fe43f */
[----:B------:R-:W-:-:S04]  /*0930*/  UIMAD.WIDE.U32 UR8, UR14, UR16, URZ ;  /* 0x000000100e0872a5 */ /* 0x000fc8000f8e003f */
[----:B------:R-:W-:Y:S02]  /*0940*/  UIMAD.WIDE.U32 UR10, UP0, UR6, UR17, UR8 ;  /* 0x00000011060a72a5 */ /* 0x000fe4000f800008 */
[----:B------:R-:W-:Y:S02]  /*0950*/  UIMAD.WIDE.U32 UR8, UR6, UR16, URZ ;  /* 0x00000010060872a5 */ /* 0x000fe4000f8e003f */
[----:B------:R-:W-:Y:S02]  /*0960*/  UIADD3.X UR13, URZ, URZ, URZ, UP0, !UPT ;  /* 0x0000003f3f0d7290 */ /* 0x000fe400087fe43f */
[----:B------:R-:W-:Y:S01]  /*0970*/  UIADD3 URZ, UP0, UR9, UR10, URZ ;  /* 0x0000000a093f7290 */ /* 0x000fe2000ff1e03f */
[----:B------:R-:W-:-:S03]  /*0980*/  UMOV UR12, UR11 ;  /* 0x0000000b000c7c82 */ /* 0x000fc60008000000 */
[----:B------:R-:W-:-:S12]  /*0990*/  UIMAD.WIDE.U32.X UR8, UR14, UR17, UR12, UP0 ;  /* 0x000000110e0872a5 */ /* 0x000fd800080e040c */
.L_x_5:
[----:B------:R-:W-:Y:S01]  /*09a0*/  USHF.R.U64 UR42, UR8, UR15, UR9 ;  /* 0x0000000f082a7299 */ /* 0x000fe20008001209 */
[----:B------:R-:W-:Y:S01]  /*09b0*/  I2FP.F32.U32 R0, UR7 ;  /* 0x0000000700007c45 */ /* 0x000fe20008201000 */
[----:B------:R-:W-:Y:S01]  /*09c0*/  USHF.R.U32.HI UR5, URZ, UR15, UR9 ;  /* 0x0000000f3f057299 */ /* 0x000fe20008011609 */
[----:B-1----:R-:W-:Y:S01]  /*09d0*/  R2UR UR12, R2 ;  /* 0x00000000020c72ca */ /* 0x002fe200000e0000 */
[----:B------:R-:W-:Y:S02]  /*09e0*/  UIADD3 UR6, UP0, URZ, -UR42, URZ ;  /* 0x8000002a3f067290 */ /* 0x000fe4000ff1e03f */
[----:B------:R-:W-:Y:S01]  /*09f0*/  FMUL R0, R0, UR20 ;  /* 0x0000001400007c20 */ /* 0x000fe20008400000 */
[----:B------:R-:W-:Y:S01]  /*0a00*/  ULDC.64 UR8, c[0x0][0x620] ;  /* 0x0001880000087ab9 */ /* 0x000fe20000000a00 */
[----:B------:R-:W-:Y:S01]  /*0a10*/  UIADD3.X UR5, URZ, ~UR5, URZ, UP0, !UPT ;  /* 0x800000053f057290 */ /* 0x000fe200087fe43f */
[----:B------:R-:W-:Y:S01]  /*0a20*/  UMOV UR10, UR18 ;  /* 0x00000012000a7c82 */ /* 0x000fe20008000000 */
[----:B------:R-:W-:-:S02]  /*0a30*/  UMOV UR11, UR19 ;  /* 0x00000013000b7c82 */ /* 0x000fc40008000000 */
[----:B------:R-:W-:Y:S01]  /*0a40*/  UIMAD UR5, UR5, UR8, URZ ;  /* 0x00000008050572a4 */ /* 0x000fe2000f8e023f */
[----:B------:R-:W0:Y:S01]  /*0a50*/  F2I.U32.TRUNC.NTZ R0, R0 ;  /* 0x0000000000007305 */ /* 0x000e22000020f000 */
[----:B------:R-:W-:Y:S02]  /*0a60*/  UIMAD.WIDE.U32 UR10, UR6, UR8, UR10 ;  /* 0x00000008060a72a5 */ /* 0x000fe4000f8e000a */
[----:B------:R-:W-:Y:S01]  /*0a70*/  UIMAD UR6, UR6, UR9, UR5 ;  /* 0x00000009060672a4 */ /* 0x000fe2000f8e0205 */
[----:B------:R-:W-:Y:S01]  /*0a80*/  ULDC UR21, c[0x0][0x658] ;  /* 0x0001960000157ab9 */ /* 0x000fe20000000800 */
[----:B------:R-:W-:Y:S02]  /*0a90*/  UMOV UR19, 0xffffffff ;  /* 0xffffffff00137882 */ /* 0x000fe40000000000 */
[----:B------:R-:W-:Y:S01]  /*0aa0*/  UIADD3 UR6, UR11, UR6, URZ ;  /* 0x000000060b067290 */ /* 0x000fe2000fffe03f */
[----:B------:R-:W-:Y:S01]  /*0ab0*/  ULDC UR15, c[0x0][0x618] ;  /* 0x00018600000f7ab9 */ /* 0x000fe20000000800 */
[----:B------:R-:W-:Y:S01]  /*0ac0*/  ULDC.64 UR8, c[0x0][0x640] ;  /* 0x0001900000087ab9 */ /* 0x000fe20000000a00 */
[----:B------:R-:W-:Y:S01]  /*0ad0*/  USHF.L.U32 UR11, UR19, UR21, URZ ;  /* 0x00000015130b7299 */ /* 0x000fe2000800063f */
[----:B------:R-:W-:Y:S01]  /*0ae0*/  ISETP.NE.U32.AND P0, PT, RZ, UR8, PT ;  /* 0x00000008ff007c0c */ /* 0x000fe2000bf05070 */
[----:B------:R-:W-:-:S02]  /*0af0*/  USHF.R.U64 UR19, UR10, UR15, UR6 ;  /* 0x0000000f0a137299 */ /* 0x000fc40008001206 */
[----:B------:R-:W-:Y:S01]  /*0b00*/  USHF.R.U32.HI UR10, URZ, UR15, UR6 ;  /* 0x0000000f3f0a7299 */ /* 0x000fe20008011606 */
[----:B0-----:R-:W-:Y:S01]  /*0b10*/  R2UR UR14, R0 ;  /* 0x00000000000e72ca */ /* 0x001fe200000e0000 */
[----:B------:R-:W-:Y:S01]  /*0b20*/  ULDC UR17, c[0x0][0x608] ;  /* 0x0001820000117ab9 */ /* 0x000fe20000000800 */
[----:B------:R-:W-:Y:S01]  /*0b30*/  ISETP.NE.AND.EX P0, PT, RZ, UR9, PT, P0 ;  /* 0x00000009ff007c0c */ /* 0x000fe2000bf05300 */
[----:B------:R-:W-:Y:S02]  /*0b40*/  USHF.R.U64 UR23, UR19, UR17, UR10 ;  /* 0x0000001113177299 */ /* 0x000fe4000800120a */
[----:B------:R-:W-:Y:S01]  /*0b50*/  USHF.R.U32.HI UR10, URZ, UR17, UR10 ;  /* 0x000000113f0a7299 */ /* 0x000fe2000801160a */
[----:B------:R-:W-:Y:S01]  /*0b60*/  UMOV UR16, 0x1 ;  /* 0x0000000100107882 */ /* 0x000fe20000000000 */
[----:B------:R-:W-:Y:S02]  /*0b70*/  UIADD3 UR12, -UR12, URZ, URZ ;  /* 0x0000003f0c0c7290 */ /* 0x000fe4000fffe13f */
[----:B------:R-:W-:-:S02]  /*0b80*/  USHF.R.U64 UR24, UR23, UR21, UR10 ;  /* 0x0000001517187299 */ /* 0x000fc4000800120a */
[----:B------:R-:W-:Y:S01]  /*0b90*/  USHF.L.U32 UR6, UR16, UR21, URZ ;  /* 0x0000001510067299 */ /* 0x000fe2000800063f */
[----:B------:R-:W-:Y:S01]  /*0ba0*/  ULDC UR13, c[0x0][0x144] ;  /* 0x00005100000d7ab9 */ /* 0x000fe20000000800 */
[----:B------:R-:W-:Y:S01]  /*0bb0*/  ULDC UR5, c[0x0][0x600] ;  /* 0x0001800000057ab9 */ /* 0x000fe20000000800 */
[----:B------:R-:W-:Y:S02]  /*0bc0*/  ULOP3.LUT UR16, URZ, UR11, URZ, 0x33, !UPT ;  /* 0x0000000b3f107292 */ /* 0x000fe4000f8e333f */
[----:B------:R-:W-:Y:S02]  /*0bd0*/  USHF.R.U32.HI UR11, URZ, UR21, UR10 ;  /* 0x000000153f0b7299 */ /* 0x000fe4000801160a */
[----:B------:R-:W-:Y:S02]  /*0be0*/  UIADD3 UR18, UR5, -0x1, URZ ;  /* 0xffffffff05127890 */ /* 0x000fe4000fffe03f */
[----:B------:R-:W-:Y:S02]  /*0bf0*/  UIADD3 UR20, -UR14, URZ, URZ ;  /* 0x0000003f0e147290 */ /* 0x000fe4000fffe13f */
[----:B------:R-:W-:Y:S01]  /*0c00*/  UIMAD UR4, UR13, UR12, UR4 ;  /* 0x0000000c0d0472a4 */ /* 0x000fe2000f8e0204 */
[----:B------:R-:W-:Y:S01]  /*0c10*/  ULDC UR25, c[0x0][0x148] ;  /* 0x0000520000197ab9 */ /* 0x000fe20000000800 */
[----:B------:R-:W-:Y:S01]  /*0c20*/  ULDC UR21, c[0x0][0x648] ;  /* 0x0001920000157ab9 */ /* 0x000fe20000000800 */
[----:B------:R-:W-:Y:S01]  /*0c30*/  ULDC UR22, c[0x0][0x638] ;  /* 0x00018e0000167ab9 */ /* 0x000fe20000000800 */
[----:B------:R-:W-:Y:S01]  /*0c40*/  UMOV UR10, UR24 ;  /* 0x00000018000a7c82 */ /* 0x000fe20008000000 */
[----:B------:R-:W-:Y:S07]  /*0c50*/  @!P0 BRA `(.L_x_6) ;  /* 0x0000000000308947 */ /* 0x000fee0003800000 */
[----:B------:R-:W-:Y:S02]  /*0c60*/  ULDC UR14, c[0x0][0x64c] ;  /* 0x00019300000e7ab9 */ /* 0x000fe40000000800 */
        /* <DEDUP_REMOVED lines=8> */
[----:B------:R-:W-:-:S07]  /*0cf0*/  UIMAD.WIDE.U32.X UR8, UR17, UR9, UR14, UP0 ;  /* 0x00000009110872a5 */ /* 0x000fce00080e040e */
[----:B------:R-:W-:Y:S01]  /*0d00*/  UMOV UR10, UR8 ;  /* 0x00000008000a7c82 */ /* 0x000fe20008000000 */
[----:B------:R-:W-:-:S05]  /*0d10*/  UMOV UR11, UR9 ;  /* 0x00000009000b7c82 */ /* 0x000fca0008000000 */
.L_x_6:
[----:B------:R-:W-:Y:S01]  /*0d20*/  UISETP.NE.AND UP0, UPT, UR38, URZ, UPT ;  /* 0x0000003f2600728c */ /* 0x000fe2000bf05270 */
[----:B------:R-:W-:Y:S01]  /*0d30*/  MOV R0, 0x1 ;  /* 0x0000000100007802 */ /* 0x000fe20000000f00 */
[----:B------:R-:W-:Y:S02]  /*0d40*/  USHF.R.U64 UR8, UR10, UR21, UR11 ;  /* 0x000000150a087299 */ /* 0x000fe4000800120b */
[----:B------:R-:W-:Y:S02]  /*0d50*/  ULOP3.LUT UR16, UR23, UR16, URZ, 0xc0, !UPT ;  /* 0x0000001017107292 */ /* 0x000fe4000f8ec03f */
[----:B------:R-:W-:Y:S02]  /*0d60*/  ULOP3.LUT UR18, UR19, UR18, URZ, 0xc0, !UPT ;  /* 0x0000001213127292 */ /* 0x000fe4000f8ec03f */
[----:B------:R-:W-:-:S03]  /*0d70*/  UIMAD UR16, UR6, UR8, UR16 ;  /* 0x00000008061072a4 */ /* 0x000fc6000f8e0210 */
[----:B------:R-:W-:Y:S02]  /*0d80*/  @UP0 UIMAD UR4, UR25, UR20, UR7 ;  /* 0x00000014190402a4 */ /* 0x000fe4000f8e0207 */
[----:B------:R-:W-:-:S04]  /*0d90*/  UIADD3 UR7, -UR8, URZ, URZ ;  /* 0x0000003f08077290 */ /* 0x000fc8000fffe13f */
[----:B------:R-:W-:-:S03]  /*0da0*/  UIMAD UR6, UR7, UR22, UR24 ;  /* 0x00000016070672a4 */ /* 0x000fc6000f8e0218 */
[----:B------:R-:W-:Y:S01]  /*0db0*/  ULDC UR7, c[0x0][0x610] ;  /* 0x0001840000077ab9 */ /* 0x000fe20000000800 */
[----:B------:R-:W-:Y:S02]  /*0dc0*/  UIMAD UR6, UR6, UR5, UR18 ;  /* 0x00000005060672a4 */ /* 0x000fe4000f8e0212 */
[----:B------:R-:W-:-:S04]  /*0dd0*/  UIMAD UR4, UR16, UR7, UR4 ;  /* 0x00000007100472a4 */ /* 0x000fc8000f8e0204 */
[----:B------:R-:W-:Y:S02]  /*0de0*/  USEL UR41, UR6, UR4, !UP0 ;  /* 0x0000000406297287 */ /* 0x000fe4000c000000 */
[----:B------:R-:W-:-:S12]  /*0df0*/  USEL UR40, UR4, UR6, !UP0 ;  /* 0x0000000604287287 */ /* 0x000fd8000c000000 */
.L_x_4:
[----:B------:R-:W-:-:S08]  /*0e00*/  NOP ;  /* 0x0000000000007918 */ /* 0x000fd00000000000 */
[----:B------:R-:W0:Y:S02]  /*0e10*/  USETMAXREG.TRY_ALLOC.CTAPOOL UP0, 0xf0 ;  /* 0x000000f0000079c8 */ /* 0x000e240008000600 */
[----:B0-----:R-:W-:-:S13]  /*0e20*/  PLOP3.LUT P0, PT, PT, PT, UP0, 0x80, 0x0 ;  /* 0x000000000000781c */ /* 0x001fda0003f0f008 */
[----:B------:R-:W-:Y:S05]  /*0e30*/  @!P0 BRA `(.L_x_4) ;  /* 0xfffffffc00f08947 */ /* 0x000fea000383ffff */
[----:B------:R-:W-:Y:S01]  /*0e40*/  ULDC.64 UR4, c[0x0][0x598] ;  /* 0x0001660000047ab9 */ /* 0x000fe20000000a00 */
[----:B------:R-:W-:Y:S01]  /*0e50*/  ULDC.64 UR44, c[0x0][0x208] ;  /* 0x00008200002c7ab9 */ /* 0x000fe20000000a00 */
[----:B------:R-:W-:-:S04]  /*0e60*/  ISETP.NE.U32.AND P0, PT, RZ, UR4, PT ;  /* 0x00000004ff007c0c */ /* 0x000fc8000bf05070 */
[----:B------:R-:W-:-:S13]  /*0e70*/  ISETP.NE.AND.EX P0, PT, RZ, UR5, PT, P0 ;  /* 0x00000005ff007c0c */ /* 0x000fda000bf05300 */
[----:B------:R-:W-:Y:S05]  /*0e80*/  @!P0 BRA `(.L_x_7) ;  /* 0x00000000001c8947 */ /* 0x000fea0003800000 */
[----:B------:R-:W0:Y:S02]  /*0e90*/  LDC.64 R2, c[0x0][0x598] ;  /* 0x00016600ff027b82 */ /* 0x000e240000000a00 */
[----:B0-----:R-:W2:Y:S02]  /*0ea0*/  LDG.E.64 R2, desc[UR44][R2.64] ;  /* 0x0000002c02027981 */ /* 0x001ea4000c1e1b00 */
[----:B--2---:R-:W-:-:S04]  /*0eb0*/  ISETP.NE.U32.AND P0, PT, R2, RZ, PT ;  /* 0x000000ff0200720c */ /* 0x004fc80003f05070 */
[----:B------:R-:W-:-:S13]  /*0ec0*/  ISETP.NE.AND.EX P0, PT, R3, RZ, PT, P0 ;  /* 0x000000ff0300720c */ /* 0x000fda0003f05300 */
[----:B------:R-:W-:Y:S05]  /*0ed0*/  @!P0 BRA `(.L_x_7) ;  /* 0x0000000000088947 */ /* 0x000fea0003800000 */
[----:B------:R0:W5:Y:S01]  /*0ee0*/  LD.E R2, desc[UR44][R2.64] ;  /* 0x0000002c02027980 */ /* 0x000162000c101900 */
[----:B------:R-:W-:Y:S05]  /*0ef0*/  BRA `(.L_x_8) ;  /* 0x0000000000247947 */ /* 0x000fea0003800000 */
.L_x_7:
[----:B------:R-:W-:Y:S02]  /*0f00*/  ULDC.64 UR4, c[0x0][0x588] ;  /* 0x0001620000047ab9 */ /* 0x000fe40000000a00 */
[----:B------:R-:W-:-:S04]  /*0f10*/  ISETP.NE.U32.AND P0, PT, RZ, UR4, PT ;  /* 0x00000004ff007c0c */ /* 0x000fc8000bf05070 */
[----:B------:R-:W-:-:S13]  /*0f20*/  ISETP.NE.AND.EX P0, PT, RZ, UR5, PT, P0 ;  /* 0x00000005ff007c0c */ /* 0x000fda000bf05300 */
[----:B------:R-:W-:Y:S05]  /*0f30*/  @!P0 BRA `(.L_x_9) ;  /* 0x00000000000c8947 */ /* 0x000fea0003800000 */
[----:B------:R-:W0:Y:S02]  /*0f40*/  LDC.64 R2, c[0x0][0x588] ;  /* 0x00016200ff027b82 */ /* 0x000e240000000a00 */
[----:B0-----:R1:W5:Y:S01]  /*0f50*/  LDG.E R2, desc[UR44][R2.64] ;  /* 0x0000002c02027981 */ /* 0x001362000c1e1900 */
[----:B------:R-:W-:Y:S05]  /*0f60*/  BRA `(.L_x_8) ;  /* 0x0000000000087947 */ /* 0x000fea0003800000 */
.L_x_9:
[----:B------:R-:W-:Y:S02]  /*0f70*/  ULDC UR4, c[0x0][0x580] ;  /* 0x0001600000047ab9 */ /* 0x000fe40000000800 */
[----:B------:R-:W-:-:S07]  /*0f80*/  IMAD.U32 R2, RZ, RZ, UR4 ;  /* 0x00000004ff027e24 */ /* 0x000fce000f8e00ff */
.L_x_8:
[----:B------:R-:W-:Y:S02]  /*0f90*/  ULDC.64 UR4, c[0x0][0x5a0] ;  /* 0x0001680000047ab9 */ /* 0x000fe40000000a00 */
[----:B------:R-:W-:-:S04]  /*0fa0*/  ISETP.NE.U32.AND P0, PT, RZ, UR4, PT ;  /* 0x00000004ff007c0c */ /* 0x000fc8000bf05070 */
[----:B------:R-:W-:-:S13]  /*0fb0*/  ISETP.NE.AND.EX P0, PT, RZ, UR5, PT, P0 ;  /* 0x00000005ff007c0c */ /* 0x000fda000bf05300 */
[----:B------:R-:W-:Y:S05]  /*0fc0*/  @!P0 BRA `(.L_x_10) ;  /* 0x00000000001c8947 */ /* 0x000fea0003800000 */
[----:B------:R-:W2:Y:S02]  /*0fd0*/  LDC.64 R4, c[0x0][0x5a0] ;  /* 0x00016800ff047b82 */ /* 0x000ea40000000a00 */
[----:B--2---:R-:W2:Y:S02]  /*0fe0*/  LDG.E.64 R4, desc[UR44][R4.64] ;  /* 0x0000002c04047981 */ /* 0x004ea4000c1e1b00 */
[----:B--2---:R-:W-:-:S04]  /*0ff0*/  ISETP.NE.U32.AND P0, PT, R4, RZ, PT ;  /* 0x000000ff0400720c */ /* 0x004fc80003f05070 */
[----:B------:R-:W-:-:S13]  /*1000*/  ISETP.NE.AND.EX P0, PT, R5, RZ, PT, P0 ;  /* 0x000000ff0500720c */ /* 0x000fda0003f05300 */
[----:B------:R-:W-:Y:S05]  /*1010*/  @!P0 BRA `(.L_x_10) ;  /* 0x0000000000088947 */ /* 0x000fea0003800000 */
[----:B------:R2:W5:Y:S01]  /*1020*/  LD.E R16, desc[UR44][R4.64] ;  /* 0x0000002c04107980 */ /* 0x000562000c101900 */
[----:B------:R-:W-:Y:S05]  /*1030*/  BRA `(.L_x_11) ;  /* 0x0000000000247947 */ /* 0x000fea0003800000 */
.L_x_10:
[----:B------:R-:W-:Y:S02]  /*1040*/  ULDC.64 UR4, c[0x0][0x590] ;  /* 0x0001640000047ab9 */ /* 0x000fe40000000a00 */
[----:B------:R-:W-:-:S04]  /*1050*/  ISETP.NE.U32.AND P0, PT, RZ, UR4, PT ;  /* 0x00000004ff007c0c */ /* 0x000fc8000bf05070 */
[----:B------:R-:W-:-:S13]  /*1060*/  ISETP.NE.AND.EX P0, PT, RZ, UR5, PT, P0 ;  /* 0x00000005ff007c0c */ /* 0x000fda000bf05300 */
[----:B------:R-:W-:Y:S05]  /*1070*/  @!P0 BRA `(.L_x_12) ;  /* 0x00000000000c8947 */ /* 0x000fea0003800000 */
[----:B------:R-:W2:Y:S02]  /*1080*/  LDC.64 R4, c[0x0][0x590] ;  /* 0x00016400ff047b82 */ /* 0x000ea40000000a00 */
[----:B--2---:R3:W5:Y:S01]  /*1090*/  LDG.E R16, desc[UR44][R4.64] ;  /* 0x0000002c04107981 */ /* 0x004762000c1e1900 */
[----:B------:R-:W-:Y:S05]  /*10a0*/  BRA `(.L_x_11) ;  /* 0x0000000000087947 */ /* 0x000fea0003800000 */
.L_x_12:
[----:B------:R-:W-:Y:S02]  /*10b0*/  ULDC UR4, c[0x0][0x584] ;  /* 0x0001610000047ab9 */ /* 0x000fe40000000800 */
[----:B------:R-:W-:-:S07]  /*10c0*/  IMAD.U32 R16, RZ, RZ, UR4 ;  /* 0x00000004ff107e24 */ /* 0x000fce000f8e00ff */
.L_x_11:
[----:B------:R-:W-:-:S13]  /*10d0*/  LOP3.LUT P0, RZ, R0, 0xff, RZ, 0xc0, !PT ;  /* 0x000000ff00ff7812 */ /* 0x000fda000780c0ff */
[----:B------:R-:W-:Y:S05]  /*10e0*/  @!P0 EXIT ;  /* 0x000000000000894d */ /* 0x000fea0003800000 */
[----:B------:R-:W-:Y:S01]  /*10f0*/  ULDC UR4, c[0x0][0x28c] ;  /* 0x0000a30000047ab9 */ /* 0x000fe20000000800 */
[----:B------:R-:W-:Y:S01]  /*1100*/  UMOV UR36, URZ ;  /* 0x0000003f00247c82 */ /* 0x000fe20008000000 */
[----:B------:R-:W-:Y:S01]  /*1110*/  UIADD3 UR4, UR4, 0x7f, URZ ;  /* 0x0000007f04047890 */ /* 0x000fe2000fffe03f */
[----:B------:R-:W-:-:S03]  /*1120*/  UMOV UR39, URZ ;  /* 0x0000003f00277c82 */ /* 0x000fc60008000000 */
[----:B------:R-:W-:-:S04]  /*1130*/  USHF.R.S32.HI UR5, URZ, 0x1f, UR4 ;  /* 0x0000001f3f057899 */ /* 0x000fc80008011404 */
[----:B------:R-:W-:-:S04]  /*1140*/  ULEA.HI UR5, UR5, UR4, URZ, 0x7 ;  /* 0x0000000405057291 */ /* 0x000fc8000f8f383f */
[----:B------:R-:W-:-:S12]  /*1150*/  USHF.R.S32.HI UR43, URZ, 0x7, UR5 ;  /* 0x000000073f2b7899 */ /* 0x000fd80008011405 */
.L_x_540:
[----:B------:R-:W4:Y:S01]  /*1160*/  S2R R0, SR_TID.X ;  /* 0x0000000000007919 */ /* 0x000f220000002100 */
[----:B------:R-:W0:Y:S01]  /*1170*/  S2UR UR6, SR_CgaCtaId ;  /* 0x00000000000679c3 */ /* 0x000e220000008800 */
[----:B------:R-:W-:Y:S02]  /*1180*/  UMOV UR46, 0x400 ;  /* 0x00000400002e7882 */ /* 0x000fe40000000000 */
[----:B0-----:R-:W-:Y:S01]  /*1190*/  ULEA UR46, UR6, UR46, 0x18 ;  /* 0x0000002e062e7291 */ /* 0x001fe2000f8ec03f */
[----:B----4-:R-:W-:-:S04]  /*11a0*/  LOP3.LUT R0, R0, 0x80, RZ, 0xc0, !PT ;  /* 0x0000008000007812 */ /* 0x010fc800078ec0ff */
[----:B------:R-:W-:-:S06]  /*11b0*/  SHF.R.U32.HI R0, RZ, 0x7, R0 ;  /* 0x00000007ff007819 */ /* 0x000fcc0000011600 */
[----:B------:R-:W0:Y:S02]  /*11c0*/  SHFL.IDX PT, R0, R0, RZ, 0x1f ;  /* 0x00001fff00007589 */ /* 0x000e2400000e0000 */
[----:B0-----:R-:W-:-:S13]  /*11d0*/  R2UR UR4, R0 ;  /* 0x00000000000472ca */ /* 0x001fda00000e0000 */
[----:B------:R-:W-:-:S04]  /*11e0*/  ULEA.HI UR5, UR4, UR4, URZ, 0x1 ;  /* 0x0000000404057291 */ /* 0x000fc8000f8f083f */
[----:B------:R-:W-:-:S04]  /*11f0*/  ULOP3.LUT UR5, UR5, 0x7fffe, URZ, 0xc0, !UPT ;  /* 0x0007fffe05057892 */ /* 0x000fc8000f8ec03f */
[----:B------:R-:W-:-:S03]  /*1200*/  UIADD3 UR5, UR4, -UR5, URZ ;  /* 0x8000000504057290 */ /* 0x000fc6000fffe03f */
[----:B------:R-:W-:Y:S01]  /*1210*/  ULDC UR4, c[0x0][0x28c] ;  /* 0x0000a30000047ab9 */ /* 0x000fe20000000800 */
[----:B------:R-:W-:Y:S01]  /*1220*/  ULEA UR5, UR5, UR46, 0xd ;  /* 0x0000002e05057291 */ /* 0x000fe2000f8e683f */
[----:B------:R-:W-:-:S03]  /*1230*/  ISETP.LT.AND P0, PT, RZ, UR4, PT ;  /* 0x00000004ff007c0c */ /* 0x000fc6000bf01270 */
[----:B------:R-:W-:-:S04]  /*1240*/  UIADD3 UR5, UR5, 0x180, URZ ;  /* 0x0000018005057890 */ /* 0x000fc8000fffe03f */
[----:B------:R-:W-:-:S04]  /*1250*/  USHF.R.U32.HI UR5, URZ, 0x4, UR5 ;  /* 0x000000043f057899 */ /* 0x000fc80008011605 */
[----:B------:R-:W-:Y:S02]  /*1260*/  ULOP3.LUT UR47, UR5, 0x3fff, URZ, 0xc0, !UPT ;  /* 0x00003fff052f7892 */ /* 0x000fe4000f8ec03f */
[----:B-123--:R-:W-:Y:S10]  /*1270*/  @P0 BRA `(.L_x_13) ;  /* 0x0000000000400947 */ /* 0x00eff40003800000 */
[----:B------:R-:W-:Y:S01]  /*1280*/  MOV R0, 0x0 ;  /* 0x0000000000007802 */ /* 0x000fe20000000f00 */
[----:B------:R-:W-:Y:S01]  /*1290*/  ULDC.64 UR4, c[0x4][0x68] ;  /* 0x01001a0000047ab9 */ /* 0x000fe20000000a00 */
[----:B------:R-:W-:Y:S01]  /*12a0*/  ULDC.64 UR6, c[0x4][0x8] ;  /* 0x0100020000067ab9 */ /* 0x000fe20000000a00 */
[----:B--23--:R-:W-:Y:S01]  /*12b0*/  MOV R4, UR4 ;  /* 0x0000000400047c02 */ /* 0x00cfe20008000f00 */
[----:B------:R0:W2:Y:S01]  /*12c0*/  LDC.64 R14, c[0x4][R0] ;  /* 0x01000000000e7b82 */ /* 0x0000a20000000a00 */
[----:B------:R-:W-:Y:S01]  /*12d0*/  IMAD.U32 R5, RZ, RZ, UR5 ;  /* 0x00000005ff057e24 */ /* 0x000fe2000f8e00ff */
[----:B------:R-:W-:Y:S01]  /*12e0*/  ULDC.64 UR4, c[0x4][0x70] ;  /* 0x01001c0000047ab9 */ /* 0x000fe20000000a00 */
[----:B------:R-:W-:Y:S01]  /*12f0*/  IMAD.U32 R10, RZ, RZ, UR6 ;  /* 0x00000006ff0a7e24 */ /* 0x000fe2000f8e00ff */
[----:B------:R-:W-:Y:S01]  /*1300*/  MOV R7, UR5 ;  /* 0x0000000500077c02 */ /* 0x000fe20008000f00 */
[----:B------:R-:W-:Y:S01]  /*1310*/  IMAD.U32 R6, RZ, RZ, UR4 ;  /* 0x00000004ff067e24 */ /* 0x000fe2000f8e00ff */
[----:B------:R-:W-:Y:S01]  /*1320*/  MOV R8, 0x1e1 ;  /* 0x000001e100087802 */ /* 0x000fe20000000f00 */
[----:B------:R-:W-:-:S02]  /*1330*/  IMAD.U32 R11, RZ, RZ, UR7 ;  /* 0x00000007ff0b7e24 */ /* 0x000fc4000f8e00ff */
[----:B------:R-:W-:Y:S02]  /*1340*/  IMAD.MOV.U32 R12, RZ, RZ, 0x1 ;  /* 0x00000001ff0c7424 */ /* 0x000fe400078e00ff */
[----:B0-----:R-:W-:-:S07]  /*1350*/  IMAD.MOV.U32 R13, RZ, RZ, RZ ;  /* 0x000000ffff0d7224 */ /* 0x001fce00078e00ff */
[----:B------:R-:W-:-:S07]  /*1360*/  LEPC R20, `(.L_x_13) ;  /* 0x000000001014794e */ /* 0x000fce0000000000 */
[----:B-12--5:R-:W-:Y:S05]  /*1370*/  CALL.ABS.NOINC R14 ;  /* 0x000000000e007343 */ /* 0x026fea0003c00000 */
.L_x_13:
[----:B------:R-:W-:-:S06]  /*1380*/  ULOP3.LUT UR4, UR37, 0x1, URZ, 0xfc, !UPT ;  /* 0x0000000125047892 */ /* 0x000fcc000f8efc3f */
[----:B------:R-:W-:-:S04]  /*1390*/  MOV R0, UR4 ;  /* 0x0000000400007c02 */ /* 0x000fc80008000f00 */
[----:B------:R-:W-:-:S13]  /*13a0*/  ISETP.NE.AND P0, PT, R0, 0x3, PT ;  /* 0x000000030000780c */ /* 0x000fda0003f05270 */
[----:B------:R-:W-:Y:S05]  /*13b0*/  @!P0 BRA `(.L_x_14) ;  /* 0x0000000000048947 */ /* 0x000fea0003800000 */
[----:B------:R-:W-:Y:S01]  /*13c0*/  BPT.TRAP 0x1 ;  /* 0x000000040000795c */ /* 0x000fe20000300000 */
.L_x_14:
[----:B-1----:R-:W-:Y:S02]  /*13d0*/  IMAD.U32 R3, RZ, RZ, UR39 ;  /* 0x00000027ff037e24 */ /* 0x002fe4000f8e00ff */
[----:B------:R-:W-:-:S03]  /*13e0*/  IMAD.U32 R0, RZ, RZ, UR36 ;  /* 0x00000024ff007e24 */ /* 0x000fc6000f8e00ff */
[----:B------:R-:W-:Y:S02]  /*13f0*/  LEA R3, R3, UR46, 0x3 ;  /* 0x0000002e03037c11 */ /* 0x000fe4000f8e18ff */
[----:B------:R-:W-:-:S04]  /*1400*/  SHF.L.U32 R0, R0, 0x1f, RZ ;  /* 0x0000001f00007819 */ /* 0x000fc800000006ff */
[----:B------:R0:W1:Y:S01]  /*1410*/  SYNCS.PHASECHK.TRANS64.TRYWAIT P1, [R3+URZ], R0 ;  /* 0x00000000030075a7 */ /* 0x000062000802017f */
[----:B------:R-:W-:Y:S05]  /*1420*/  @!P0 BRA `(.L_x_15) ;  /* 0x0000000000048947 */ /* 0x000fea0003800000 */
[----:B------:R-:W-:Y:S01]  /*1430*/  BPT.TRAP 0x1 ;  /* 0x000000040000795c */ /* 0x000fe20000300000 */
.L_x_15:
[----:B-1----:R-:W-:Y:S05]  /*1440*/  @P1 BRA `(.L_x_16) ;  /* 0x0000000000081947 */ /* 0x002fea0003800000 */
[----:B------:R-:W1:Y:S02]  /*1450*/  SYNCS.PHASECHK.TRANS64.TRYWAIT P1, [R3+URZ], R0 ;  /* 0x00000000030075a7 */ /* 0x000e64000802017f */
[----:B-1----:R-:W-:Y:S05]  /*1460*/  @!P1 BRA `(.L_x_17) ;  /* 0x0000031c00589947 */ /* 0x002fea0003800000 */
.L_x_16:
[----:B------:R-:W-:-:S04]  /*1470*/  UISETP.LT.AND UP0, UPT, UR43, 0x1, UPT ;  /* 0x000000012b00788c */ /* 0x000fc8000bf01270 */
[----:B------:R-:W-:-:S04]  /*1480*/  USEL UR4, UR43, 0x1, UP0 ;  /* 0x000000012b047887 */ /* 0x000fc80008000000 */
[----:B------:R-:W-:-:S06]  /*1490*/  UIADD3 UR4, UR43, -UR4, URZ ;  /* 0x800000042b047290 */ /* 0x000fcc000fffe03f */
[----:B01----:R-:W-:Y:S01]  /*14a0*/  MOV R0, UR4 ;  /* 0x0000000400007c02 */ /* 0x003fe20008000f00 */
[----:B------:R-:W-:Y:S05]  /*14b0*/  WARPSYNC.ALL ;  /* 0x0000000000007948 */ /* 0x000fea0003800000 */
[----:B------:R-:W-:Y:S01]  /*14c0*/  ISETP.GE.AND P1, PT, R0, 0x1, PT ;  /* 0x000000010000780c */ /* 0x000fe20003f26270 */
[----:B------:R-:W-:Y:S01]  /*14d0*/  UIADD3 UR46, UR46, 0xe0180, URZ ;  /* 0x000e01802e2e7890 */ /* 0x000fe2000fffe03f */
[----:B------:R-:W-:Y:S01]  /*14e0*/  WARPGROUP.ARRIVE ;  /* 0x00000000000079c5 */ /* 0x000fe20000000000 */
[----:B------:R-:W-:Y:S01]  /*14f0*/  ULOP3.LUT UR4, UR47, 0x10000, URZ, 0xfc, !UPT ;  /* 0x000100002f047892 */ /* 0x000fe2000f8efc3f */
[----:B------:R0:W-:Y:S01]  /*1500*/  STL [R1+0x2c8], R17 ;  /* 0x0002c81101007387 */ /* 0x0001e20000100800 */
[----:B------:R-:W-:-:S02]  /*1510*/  USHF.R.U32.HI UR46, URZ, 0x4, UR46 ;  /* 0x000000043f2e7899 */ /* 0x000fc4000801162e */
[----:B------:R-:W-:Y:S01]  /*1520*/  ULEA UR8, UR39, UR4, 0xd ;  /* 0x0000000427087291 */ /* 0x000fe2000f8e683f */
[----:B-----5:R-:W-:Y:S01]  /*1530*/  STL [R1+0x2c4], R16 ;  /* 0x0002c41001007387 */ /* 0x020fe20000100800 */
[----:B------:R-:W-:Y:S01]  /*1540*/  ULOP3.LUT UR5, UR46, 0x3fff, URZ, 0xc0, !UPT ;  /* 0x00003fff2e057892 */ /* 0x000fe2000f8ec03f */
[----:B------:R-:W-:Y:S01]  /*1550*/  UMOV UR9, 0x40000040 ;  /* 0x4000004000097882 */ /* 0x000fe20000000000 */
[----:B------:R-:W-:Y:S02]  /*1560*/  UMOV UR11, 0x40000040 ;  /* 0x40000040000b7882 */ /* 0x000fe40000000000 */
[----:B------:R-:W-:Y:S01]  /*1570*/  ULOP3.LUT UR5, UR5, 0x10000, URZ, 0xfc, !UPT ;  /* 0x0001000005057892 */ /* 0x000fe2000f8efc3f */
[----:B------:R1:W-:Y:S01]  /*1580*/  STL [R1+0x2c0], R2 ;  /* 0x0002c00201007387 */ /* 0x0003e20000100800 */
[----:B------:R-:W-:Y:S02]  /*1590*/  UIADD3 UR12, UR8, 0x400, URZ ;  /* 0x00000400080c7890 */ /* 0x000fe4000fffe03f */
[----:B------:R-:W-:Y:S01]  /*15a0*/  ULEA UR6, UR39, UR5, 0xd ;  /* 0x0000000527067291 */ /* 0x000fe2000f8e683f */
[----:B------:R4:W-:Y:S01]  /*15b0*/  STL [R1+0x2bc], R0 ;  /* 0x0002bc0001007387 */ /* 0x0009e20000100800 */
[----:B------:R-:W-:Y:S01]  /*15c0*/  UMOV UR15, UR11 ;  /* 0x0000000b000f7c82 */ /* 0x000fe20008000000 */
[----:B------:R-:W-:-:S04]  /*15d0*/  UMOV UR13, 0x40000040 ;  /* 0x40000040000d7882 */ /* 0x000fc80000000000 */
[----:B------:R-:W-:Y:S02]  /*15e0*/  UMOV UR10, UR6 ;  /* 0x00000006000a7c82 */ /* 0x000fe40008000000 */
[----:B------:R-:W-:Y:S01]  /*15f0*/  HGMMA.64x256x8.F32.TF32 R24, gdesc[UR8], RZ, !UPT, gsb0 ;  /* 0x07e00000081879f0 */ /* 0x000fe2000c0028ff */
[----:B------:R-:W-:Y:S02]  /*1600*/  UMOV UR14, UR10 ;  /* 0x0000000a000e7c82 */ /* 0x000fe40008000000 */
[----:B------:R-:W-:Y:S02]  /*1610*/  WARPGROUP.DEPBAR.LE gsb0, 0x0 ;  /* 0x00008000000079c5 */ /* 0x000fe40000010000 */
[----:B------:R-:W-:Y:S01]  /*1620*/  STL.64 [R1], R24 ;  /* 0x0000001801007387 */ /* 0x000fe20000100a00 */
[----:B------:R-:W-:Y:S01]  /*1630*/  IMAD.MOV.U32 R235, RZ, RZ, R46 ;  /* 0x000000ffffeb7224 */ /* 0x000fe200078e002e */
[----:B------:R-:W-:Y:S01]  /*1640*/  MOV R233, R48 ;  /* 0x0000003000e97202 */ /* 0x000fe20000000f00 */
[----:B------:R-:W-:Y:S01]  /*1650*/  IMAD.MOV.U32 R234, RZ, RZ, R47 ;  /* 0x000000ffffea7224 */ /* 0x000fe200078e002f */
[----:B------:R-:W-:Y:S01]  /*1660*/  STL.64 [R1+0x8], R26 ;  /* 0x0000081a01007387 */ /* 0x000fe20000100a00 */
        /* <DEDUP_REMOVED lines=73> */
[----:B0-----:R-:W-:Y:S01]  /*1b00*/  MOV R17, R135 ;  /* 0x0000008700117202 */ /* 0x001fe20000000f00 */
[----:B------:R-:W-:Y:S01]  /*1b10*/  IMAD.MOV.U32 R188, RZ, RZ, R104 ;  /* 0x000000ffffbc7224 */ /* 0x000fe200078e0068 */
[----:B------:R-:W-:Y:S01]  /*1b20*/  MOV R14, R138 ;  /* 0x0000008a000e7202 */ /* 0x000fe20000000f00 */
[----:B------:R-:W-:Y:S01]  /*1b30*/  IMAD.MOV.U32 R190, RZ, RZ, R106 ;  /* 0x000000ffffbe7224 */ /* 0x000fe200078e006a */
[----:B------:R-:W-:Y:S01]  /*1b40*/  MOV R11, R141 ;  /* 0x0000008d000b7202 */ /* 0x000fe20000000f00 */
[----:B------:R-:W-:Y:S01]  /*1b50*/  IMAD.MOV.U32 R191, RZ, RZ, R107 ;  /* 0x000000ffffbf7224 */ /* 0x000fe200078e006b */
[----:B------:R-:W-:Y:S01]  /*1b60*/  MOV R8, R144 ;  /* 0x0000009000087202 */ /* 0x000fe20000000f00 */
[----:B------:R-:W-:Y:S01]  /*1b70*/  IMAD.MOV.U32 R193, RZ, RZ, R109 ;  /* 0x000000ffffc17224 */ /* 0x000fe200078e006d */
[----:B--23--:R-:W-:Y:S01]  /*1b80*/  MOV R5, R147 ;  /* 0x0000009300057202 */ /* 0x00cfe20000000f00 */
[----:B------:R-:W-:Y:S01]  /*1b90*/  IMAD.MOV.U32 R194, RZ, RZ, R110 ;  /* 0x000000ffffc27224 */ /* 0x000fe200078e006e */
[----:B-1----:R-:W-:Y:S01]  /*1ba0*/  MOV R2, R150 ;  /* 0x0000009600027202 */ /* 0x002fe20000000f00 */
[----:B------:R-:W-:Y:S01]  /*1bb0*/  IMAD.MOV.U32 R196, RZ, RZ, R112 ;  /* 0x000000ffffc47224 */ /* 0x000fe200078e0070 */
[----:B------:R0:W-:Y:S01]  /*1bc0*/  STL.64 [R1+0x50], R44 ;  /* 0x0000502c01007387 */ /* 0x0001e20000100a00 */
[----:B------:R-:W-:-:S02]  /*1bd0*/  IMAD.MOV.U32 R197, RZ, RZ, R113 ;  /* 0x000000ffffc57224 */ /* 0x000fc400078e0071 */
[----:B------:R-:W-:Y:S01]  /*1be0*/  IMAD.MOV.U32 R199, RZ, RZ, R115 ;  /* 0x000000ffffc77224 */ /* 0x000fe200078e0073 */
[----:B------:R-:W-:Y:S01]  /*1bf0*/  STL [R1+0x15d0], R162 ;  /* 0x0015d0a201007387 */ /* 0x000fe20000100800 */
[----:B------:R-:W-:Y:S02]  /*1c00*/  IMAD.MOV.U32 R200, RZ, RZ, R116 ;  /* 0x000000ffffc87224 */ /* 0x000fe400078e0074 */
[----:B------:R-:W-:Y:S02]  /*1c10*/  IMAD.MOV.U32 R202, RZ, RZ, R118 ;  /* 0x000000ffffca7224 */ /* 0x000fe400078e0076 */
[----:B------:R-:W-:Y:S02]  /*1c20*/  IMAD.MOV.U32 R203, RZ, RZ, R119 ;  /* 0x000000ffffcb7224 */ /* 0x000fe400078e0077 */
[----:B------:R-:W-:Y:S02]  /*1c30*/  IMAD.MOV.U32 R205, RZ, RZ, R121 ;  /* 0x000000ffffcd7224 */ /* 0x000fe400078e0079 */
[----:B------:R-:W-:-:S02]  /*1c40*/  IMAD.MOV.U32 R206, RZ, RZ, R122 ;  /* 0x000000ffffce7224 */ /* 0x000fc400078e007a */
[----:B------:R-:W-:Y:S02]  /*1c50*/  IMAD.MOV.U32 R208, RZ, RZ, R124 ;  /* 0x000000ffffd07224 */ /* 0x000fe400078e007c */
        /* <DEDUP_REMOVED lines=17> */
[----:B----4-:R-:W-:Y:S02]  /*1d70*/  IMAD.MOV.U32 R0, RZ, RZ, R151 ;  /* 0x000000ffff007224 */ /* 0x010fe400078e0097 */
[----:B0-----:R-:W-:-:S06]  /*1d80*/  WARPGROUP.ARRIVE ;  /* 0x00000000000079c5 */ /* 0x001fcc0000000000 */
[----:B------:R-:W-:Y:S03]  /*1d90*/  HGMMA.64x256x8.F32.TF32 R24, gdesc[UR12], RZ, !UPT, gsb0 ;  /* 0x07e000000c1879f0 */ /* 0x000fe6000c0028ff */
[----:B------:R-:W-:Y:S02]  /*1da0*/  WARPGROUP.DEPBAR.LE gsb0, 0x0 ;  /* 0x00008000000079c5 */ /* 0x000fe40000010000 */
[----:B------:R-:W-:Y:S04]  /*1db0*/  STL.64 [R1+0x15c8], R150 ;  /* 0x0015c89601007387 */ /* 0x000fe80000100a00 */
        /* <DEDUP_REMOVED lines=20> */
[----:B------:R0:W-:Y:S04]  /*1f00*/  STL.64 [R1+0x1520], R108 ;  /* 0x0015206c01007387 */ /* 0x0001e80000100a00 */
[----:B0-----:R-:W2:Y:S04]  /*1f10*/  LDL.LU R108, [R1] ;  /* 0x00000000016c7983 */ /* 0x001ea80000300800 */
[----:B------:R-:W2:Y:S04]  /*1f20*/  LDL.LU R109, [R1+0x4] ;  /* 0x00000400016d7983 */ /* 0x000ea80000300800 */
        /* <DEDUP_REMOVED lines=19> */
[----:B------:R-:W2:Y:S01]  /*2060*/  LDL.LU R129, [R1+0x54] ;  /* 0x0000540001817983 */ /* 0x000ea20000300800 */
        /* <DEDUP_REMOVED lines=31> */
[----:B------:R-:W-:Y:S01]  /*2260*/  UIADD3 UR12, UR8, 0x2, URZ ;  /* 0x00000002080c7890 */ /* 0x000fe2000fffe03f */
[----:B------:R-:W-:Y:S01]  /*2270*/  IMAD.MOV.U32 R214, RZ, RZ, R22 ;  /* 0x000000ffffd67224 */ /* 0x000fe200078e0016 */
[----:B------:R-:W-:Y:S01]  /*2280*/  UIADD3 UR14, UR6, 0x2, URZ ;  /* 0x00000002060e7890 */ /* 0x000fe2000fffe03f */
[----:B------:R-:W-:Y:S01]  /*2290*/  IMAD.MOV.U32 R216, RZ, RZ, R20 ;  /* 0x000000ffffd87224 */ /* 0x000fe200078e0014 */
[----:B------:R-:W-:Y:S01]  /*22a0*/  UMOV UR13, 0x40000040 ;  /* 0x40000040000d7882 */ /* 0x000fe20000000000 */
[----:B------:R-:W-:Y:S01]  /*22b0*/  IMAD.MOV.U32 R217, RZ, RZ, R19 ;  /* 0x000000ffffd97224 */ /* 0x000fe200078e0013 */
[----:B------:R-:W-:Y:S01]  /*22c0*/  UMOV UR15, 0x40000040 ;  /* 0x40000040000f7882 */ /* 0x000fe20000000000 */
        /* <DEDUP_REMOVED lines=11> */
[----:B------:R-:W-:-:S06]  /*2380*/  IMAD.MOV.U32 R235, RZ, RZ, R0 ;  /* 0x000000ffffeb7224 */ /* 0x000fcc00078e0000 */
[----:B--2---:R-:W-:-:S06]  /*2390*/  WARPGROUP.ARRIVE ;  /* 0x00000000000079c5 */ /* 0x004fcc0000000000 */
[----:B------:R-:W-:Y:S03]  /*23a0*/  HGMMA.64x256x8.F32.TF32 R108, gdesc[UR12], R108, gsb0 ;  /* 0x07e000000c6c79f0 */ /* 0x000fe6000800286c */
[----:B------:R-:W-:Y:S02]  /*23b0*/  WARPGROUP.DEPBAR.LE gsb0, 0x0 ;  /* 0x00008000000079c5 */ /* 0x000fe40000010000 */
[----:B------:R-:W-:Y:S04]  /*23c0*/  STL.64 [R1], R108 ;  /* 0x0000006c01007387 */ /* 0x000fe80000100a00 */
        /* <DEDUP_REMOVED lines=63> */
[----:B0-----:R-:W2:Y:S04]  /*27c0*/  LDL.LU R162, [R1+0x15d0] ;  /* 0x0015d00001a27983 */ /* 0x001ea80000300800 */
[----:B------:R-:W3:Y:S04]  /*27d0*/  LDL.LU.64 R150, [R1+0x15c8] ;  /* 0x0015c80001967983 */ /* 0x000ee80000300a00 */
        /* <DEDUP_REMOVED lines=20> */
[----:B------:R-:W3:Y:S01]  /*2920*/  LDL.LU.64 R108, [R1+0x1520] ;  /* 0x00152000016c7983 */ /* 0x000ee20000300a00 */
[----:B------:R-:W-:Y:S01]  /*2930*/  UIADD3 UR12, UR8, 0x402, URZ ;  /* 0x00000402080c7890 */ /* 0x000fe2000fffe03f */
[----:B------:R-:W-:Y:S01]  /*2940*/  UMOV UR13, 0x40000040 ;  /* 0x40000040000d7882 */ /* 0x000fe20000000000 */
[----:B---3--:R-:W-:-:S07]  /*2950*/  WARPGROUP.ARRIVE ;  /* 0x00000000000079c5 */ /* 0x008fce0000000000 */
[----:B------:R-:W-:Y:S03]  /*2960*/  HGMMA.64x256x8.F32.TF32 R24, gdesc[UR12], R24, gsb0 ;  /* 0x07e000000c1879f0 */ /* 0x000fe60008002818 */
        /* <DEDUP_REMOVED lines=65> */
[----:B0-----:R-:W3:Y:S04]  /*2d80*/  LDL.LU.64 R24, [R1] ;  /* 0x0000000001187983 */ /* 0x001ee80000300a00 */
        /* <DEDUP_REMOVED lines=63> */
[----:B------:R-:W-:-:S02]  /*3180*/  UIADD3 UR12, UR8, 0x4, URZ ;  /* 0x00000004080c7890 */ /* 0x000fc4000fffe03f */
[----:B------:R-:W-:Y:S01]  /*3190*/  UIADD3 UR14, UR6, 0x4, URZ ;  /* 0x00000004060e7890 */ /* 0x000fe2000fffe03f */
[----:B------:R-:W-:Y:S01]  /*31a0*/  UMOV UR13, 0x40000040 ;  /* 0x40000040000d7882 */ /* 0x000fe20000000000 */
[----:B------:R-:W-:Y:S01]  /*31b0*/  UMOV UR15, 0x40000040 ;  /* 0x40000040000f7882 */ /* 0x000fe20000000000 */
[----:B---3--:R-:W-:-:S06]  /*31c0*/  WARPGROUP.ARRIVE ;  /* 0x00000000000079c5 */ /* 0x008fcc0000000000 */
[----:B------:R-:W-:Y:S03]  /*31d0*/  HGMMA.64x256x8.F32.TF32 R24, gdesc[UR12], R24, gsb0 ;  /* 0x07e000000c1879f0 */ /* 0x000fe60008002818 */
[----:B------:R-:W-:Y:S02]  /*31e0*/  WARPGROUP.DEPBAR.LE gsb0, 0x0 ;  /* 0x00008000000079c5 */ /* 0x000fe40000010000 */
[----:B------:R-:W-:Y:S01]  /*31f0*/  STL.64 [R1], R24 ;  /* 0x0000001801007387 */ /* 0x000fe20000100a00 */
[----:B------:R-:W-:Y:S01]  /*3200*/  IMAD.MOV.U32 R2, RZ, RZ, R150 ;  /* 0x000000ffff027224 */ /* 0x000fe200078e0096 */
[----:B------:R-:W-:Y:S01]  /*3210*/  MOV R0, R151 ;  /* 0x0000009700007202 */ /* 0x000fe20000000f00 */
[----:B------:R-:W-:Y:S01]  /*3220*/  IMAD.MOV.U32 R3, RZ, RZ, R149 ;  /* 0x000000ffff037224 */ /* 0x000fe200078e0095 */
[----:B------:R-:W-:Y:S01]  /*3230*/  STL.64 [R1+0x8], R26 ;  /* 0x0000081a01007387 */ /* 0x000fe20000100a00 */
[----:B------:R-:W-:Y:S01]  /*3240*/  MOV R4, R148 ;  /* 0x0000009400047202 */ /* 0x000fe20000000f00 */
[----:B------:R-:W-:Y:S01]  /*3250*/  IMAD.MOV.U32 R6, RZ, RZ, R146 ;  /* 0x000000ffff067224 */ /* 0x000fe200078e0092 */
[----:B------:R-:W-:Y:S01]  /*3260*/  MOV R7, R145 ;  /* 0x0000009100077202 */ /* 0x000fe20000000f00 */
        /* <DEDUP_REMOVED lines=32> */
[----:B------:R0:W-:Y:S01]  /*3470*/  STL.64 [R1+0x50], R44 ;  /* 0x0000502c01007387 */ /* 0x0001e20000100a00 */
[----:B------:R-:W-:Y:S01]  /*3480*/  IMAD.MOV.U32 R207, RZ, RZ, R123 ;  /* 0x000000ffffcf7224 */ /* 0x000fe200078e007b */
[----:B------:R-:W-:Y:S01]  /*3490*/  MOV R202, R118 ;  /* 0x0000007600ca7202 */ /* 0x000fe20000000f00 */
[----:B------:R-:W-:Y:S01]  /*34a0*/  IMAD.MOV.U32 R204, RZ, RZ, R120 ;  /* 0x000000ffffcc7224 */ /* 0x000fe200078e0078 */
[----:B------:R-:W3:Y:S01]  /*34b0*/  LDL.LU.64 R150, [R1+0x1518] ;  /* 0x0015180001967983 */ /* 0x000ee20000300a00 */
        /* <DEDUP_REMOVED lines=96> */
[----:B------:R-:W-:-:S03]  /*3ac0*/  IMAD.MOV.U32 R234, RZ, RZ, R47 ;  /* 0x000000ffffea7224 */ /* 0x000fc600078e002f */
        /* <DEDUP_REMOVED lines=28> */
[----:B0-----:R-:W3:Y:S04]  /*3c90*/  LDL.LU.64 R44, [R1+0x1370] ;  /* 0x00137000012c7983 */ /* 0x001ee80000300a00 */
        /* <DEDUP_REMOVED lines=11> */
[----:B------:R-:W-:-:S02]  /*3d50*/  UMOV UR13, 0x40000040 ;  /* 0x40000040000d7882 */ /* 0x000fc40000000000 */
[----:B--2---:R-:W-:Y:S01]  /*3d60*/  STL [R1+0x1318], R162 ;  /* 0x001318a201007387 */ /* 0x004fe20000100800 */
[----:B---3--:R-:W-:-:S06]  /*3d70*/  WARPGROUP.ARRIVE ;  /* 0x00000000000079c5 */ /* 0x008fcc0000000000 */
        /* <DEDUP_REMOVED lines=74> */
[----:B------:R-:W-:-:S02]  /*4220*/  IMAD.MOV.U32 R151, RZ, RZ, R214 ;  /* 0x000000ffff977224 */ /* 0x000fc400078e00d6 */
[----:B------:R-:W-:Y:S01]  /*4230*/  IMAD.MOV.U32 R162, RZ, RZ, R213 ;  /* 0x000000ffffa27224 */ /* 0x000fe200078e00d5 */
[----:B------:R-:W-:Y:S01]  /*4240*/  MOV R213, R23 ;  /* 0x0000001700d57202 */ /* 0x000fe20000000f00 */
        /* <DEDUP_REMOVED lines=14> */
[----:B------:R-:W-:Y:S01]  /*4330*/  IMAD.MOV.U32 R235, RZ, RZ, R0 ;  /* 0x000000ffffeb7224 */ /* 0x000fe200078e0000 */
[----:B------:R-:W-:Y:S02]  /*4340*/  UIADD3 UR12, UR8, 0x6, URZ ;  /* 0x00000006080c7890 */ /* 0x000fe4000fffe03f */
[----:B------:R-:W-:Y:S01]  /*4350*/  UIADD3 UR14, UR6, 0x6, URZ ;  /* 0x00000006060e7890 */ /* 0x000fe2000fffe03f */
[----:B------:R-:W-:Y:S01]  /*4360*/  UMOV UR13, 0x40000040 ;  /* 0x40000040000d7882 */ /* 0x000fe20000000000 */
[----:B------:R-:W-:Y:S01]  /*4370*/  UMOV UR15, 0x40000040 ;  /* 0x40000040000f7882 */ /* 0x000fe20000000000 */
        /* <DEDUP_REMOVED lines=236> */
[----:B------:R-:W-:Y:S01]  /*5240*/  STL.64 [R1+0x30], R36 ;  /* 0x0000302401007387 */ /* 0x000fe20000100a00 */
[----:B------:R-:W-:-:S03]  /*5250*/  IMAD.MOV.U32 R2, RZ, RZ, R150 ;  /* 0x000000ffff027224 */ /* 0x000fc600078e0096 */
[----:B------:R-:W-:Y:S01]  /*5260*/  STL.64 [R1+0x38], R38 ;  /* 0x0000382601007387 */ /* 0x000fe20000100a00 */
[----:B------:R-:W-:-:S03]  /*5270*/  IMAD.MOV.U32 R0, RZ, RZ, R151 ;  /* 0x000000ffff007224 */ /* 0x000fc600078e0097 */
[----:B------:R-:W-:Y:S01]  /*5280*/  STL.64 [R1+0x40], R40 ;  /* 0x0000402801007387 */ /* 0x000fe20000100a00 */
[----:B------:R-:W-:Y:S01]  /*5290*/  IMAD.MOV.U32 R4, RZ, RZ, R148 ;  /* 0x000000ffff047224 */ /* 0x000fe200078e0094 */
[----:B------:R-:W-:Y:S02]  /*52a0*/  MOV R3, R149 ;  /* 0x0000009500037202 */ /* 0x000fe40000000f00 */
[----:B------:R-:W-:Y:S01]  /*52b0*/  STL.64 [R1+0x48], R42 ;  /* 0x0000482a01007387 */ /* 0x000fe20000100a00 */
[----:B------:R-:W-:Y:S01]  /*52c0*/  MOV R6, R146 ;  /* 0x0000009200067202 */ /* 0x000fe20000000f00 */
[----:B------:R-:W-:Y:S02]  /*52d0*/  IMAD.MOV.U32 R5, RZ, RZ, R147 ;  /* 0x000000ffff057224 */ /* 0x000fe400078e0093 */
[----:B------:R0:W-:Y:S01]  /*52e0*/  STL.64 [R1+0x50], R44 ;  /* 0x0000502c01007387 */ /* 0x0001e20000100a00 */
[----:B------:R-:W-:-:S03]  /*52f0*/  IMAD.MOV.U32 R8, RZ, RZ, R144 ;  /* 0x000000ffff087224 */ /* 0x000fc600078e0090 */
[----:B------:R-:W3:Y:S01]  /*5300*/  LDL.LU.64 R150, [R1+0x1260] ;  /* 0x0012600001967983 */ /* 0x000ee20000300a00 */
[----:B------:R-:W-:Y:S01]  /*5310*/  IMAD.MOV.U32 R7, RZ, RZ, R145 ;  /* 0x000000ffff077224 */ /* 0x000fe200078e0091 */
[----:B------:R-:W-:Y:S02]  /*5320*/  MOV R9, R143 ;  /* 0x0000008f00097202 */ /* 0x000fe40000000f00 */
[----:B------:R-:W3:Y:S01]  /*5330*/  LDL.LU.64 R148, [R1+0x1258] ;  /* 0x0012580001947983 */ /* 0x000ee20000300a00 */
[----:B------:R-:W-:Y:S01]  /*5340*/  IMAD.MOV.U32 R10, RZ, RZ, R142 ;  /* 0x000000ffff0a7224 */ /* 0x000fe200078e008e */
[----:B------:R-:W-:Y:S02]  /*5350*/  MOV R12, R140 ;  /* 0x0000008c000c7202 */ /* 0x000fe40000000f00 */
[----:B------:R-:W3:Y:S01]  /*5360*/  LDL.LU.64 R146, [R1+0x1250] ;  /* 0x0012500001927983 */ /* 0x000ee20000300a00 */
[----:B------:R-:W-:-:S03]  /*5370*/  IMAD.MOV.U32 R11, RZ, RZ, R141 ;  /* 0x000000ffff0b7224 */ /* 0x000fc600078e008d */
[----:B------:R-:W3:Y:S01]  /*5380*/  LDL.LU.64 R144, [R1+0x1248] ;  /* 0x0012480001907983 */ /* 0x000ee20000300a00 */
[----:B------:R-:W-:Y:S01]  /*5390*/  IMAD.MOV.U32 R14, RZ, RZ, R138 ;  /* 0x000000ffff0e7224 */ /* 0x000fe200078e008a */
[----:B------:R-:W-:Y:S01]  /*53a0*/  MOV R15, R137 ;  /* 0x00000089000f7202 */ /* 0x000fe20000000f00 */
[----:B------:R-:W-:Y:S01]  /*53b0*/  IMAD.MOV.U32 R13, RZ, RZ, R139 ;  /* 0x000000ffff0d7224 */ /* 0x000fe200078e008b */
        /* <DEDUP_REMOVED lines=488> */
[----:B------:R-:W-:-:S03]  /*7240*/  MOV R2, R150 ;  /* 0x0000009600027202 */ /* 0x000fc60000000f00 */
[----:B------:R-:W-:Y:S01]  /*7250*/  STL.64 [R1+0x38], R38 ;  /* 0x0000382601007387 */ /* 0x000fe20000100a00 */
[----:B------:R-:W-:-:S03]  /*7260*/  IMAD.MOV.U32 R0, RZ, RZ, R151 ;  /* 0x000000ffff007224 */ /* 0x000fc600078e0097 */
[----:B------:R-:W-:Y:S01]  /*7270*/  STL.64 [R1+0x40], R40 ;  /* 0x0000402801007387 */ /* 0x000fe20000100a00 */
[----:B------:R-:W-:-:S03]  /*7280*/  IMAD.MOV.U32 R4, RZ, RZ, R148 ;  /* 0x000000ffff047224 */ /* 0x000fc600078e0094 */
[----:B------:R-:W-:Y:S01]  /*7290*/  STL.64 [R1+0x48], R42 ;  /* 0x0000482a01007387 */ /* 0x000fe20000100a00 */
[----:B------:R-:W-:Y:S01]  /*72a0*/  IMAD.MOV.U32 R3, RZ, RZ, R149 ;  /* 0x000000ffff037224 */ /* 0x000fe200078e0095 */
[----:B------:R-:W-:Y:S02]  /*72b0*/  MOV R5, R147 ;  /* 0x0000009300057202 */ /* 0x000fe40000000f00 */
[----:B------:R0:W-:Y:S01]  /*72c0*/  STL.64 [R1+0x50], R44 ;  /* 0x0000502c01007387 */ /* 0x0001e20000100a00 */
        /* <DEDUP_REMOVED lines=149> */
[----:B------:R-:W-:Y:S02]  /*7c20*/  IMAD.MOV.U32 R235, RZ, RZ, R46 ;  /* 0x000000ffffeb7224 */ /* 0x000fe400078e002e */
[----:B------:R-:W-:Y:S01]  /*7c30*/  IMAD.MOV.U32 R234, RZ, RZ, R47 ;  /* 0x000000ffffea7224 */ /* 0x000fe200078e002f */
        /* <DEDUP_REMOVED lines=353> */
[----:B------:R-:W-:-:S03]  /*9250*/  MOV R0, R151 ;  /* 0x0000009700007202 */ /* 0x000fc60000000f00 */
[----:B------:R-:W-:Y:S01]  /*9260*/  STL.64 [R1+0x40], R40 ;  /* 0x0000402801007387 */ /* 0x000fe20000100a00 */
[----:B------:R-:W-:Y:S01]  /*9270*/  MOV R4, R148 ;  /* 0x0000009400047202 */ /* 0x000fe20000000f00 */
[----:B------:R-:W-:Y:S02]  /*9280*/  IMAD.MOV.U32 R3, RZ, RZ, R149 ;  /* 0x000000ffff037224 */ /* 0x000fe400078e0095 */
[----:B------:R-:W-:Y:S01]  /*9290*/  STL.64 [R1+0x48], R42 ;  /* 0x0000482a01007387 */ /* 0x000fe20000100a00 */
[----:B------:R-:W-:-:S03]  /*92a0*/  IMAD.MOV.U32 R6, RZ, RZ, R146 ;  /* 0x000000ffff067224 */ /* 0x000fc600078e0092 */
[----:B------:R0:W-:Y:S01]  /*92b0*/  STL.64 [R1+0x50], R44 ;  /* 0x0000502c01007387 */ /* 0x0001e20000100a00 */
        /* <DEDUP_REMOVED lines=1784> */
[----:B------:R-:W-:Y:S01]  /*10240*/  IMAD.MOV.U32 R221, RZ, RZ, R19 ;  /* 0x000000ffffdd7224 */ /* 0x000fe200078e0013 */
[----:B------:R0:W5:Y:S01]  /*10250*/  LDL.LU R17, [R1+0x2c8] ;  /* 0x0002c80001117983 */ /* 0x0001620000300800 */
[----:B------:R-:W-:-:S02]  /*10260*/  IMAD.MOV.U32 R222, RZ, RZ, R18 ;  /* 0x000000ffffde7224 */ /* 0x000fc400078e0012 */
[----:B------:R-:W-:Y:S01]  /*10270*/  IMAD.MOV.U32 R224, RZ, RZ, R14 ;  /* 0x000000ffffe07224 */ /* 0x000fe200078e000e */
[----:B------:R0:W5:Y:S01]  /*10280*/  LDL.LU R16, [R1+0x2c4] ;  /* 0x0002c40001107983 */ /* 0x0001620000300800 */
[----:B------:R-:W-:Y:S02]  /*10290*/  IMAD.MOV.U32 R225, RZ, RZ, R13 ;  /* 0x000000ffffe17224 */ /* 0x000fe400078e000d */
[----:B------:R-:W-:Y:S01]  /*102a0*/  IMAD.MOV.U32 R227, RZ, RZ, R11 ;  /* 0x000000ffffe37224 */ /* 0x000fe200078e000b */
[----:B------:R0:W5:Y:S01]  /*102b0*/  LDL.LU R2, [R1+0x2c0] ;  /* 0x0002c00001027983 */ /* 0x0001620000300800 */
[----:B------:R-:W-:Y:S02]  /*102c0*/  IMAD.MOV.U32 R228, RZ, RZ, R10 ;  /* 0x000000ffffe47224 */ /* 0x000fe400078e000a */
[----:B------:R-:W-:Y:S01]  /*102d0*/  IMAD.MOV.U32 R230, RZ, RZ, R8 ;  /* 0x000000ffffe67224 */ /* 0x000fe200078e0008 */
[----:B------:R0:W5:Y:S01]  /*102e0*/  LDL.LU R0, [R1+0x2bc] ;  /* 0x0002bc0001007983 */ /* 0x0001620000300800 */
[----:B------:R-:W-:-:S02]  /*102f0*/  IMAD.MOV.U32 R231, RZ, RZ, R7 ;  /* 0x000000ffffe77224 */ /* 0x000fc400078e0007 */
        /* <DEDUP_REMOVED lines=69> */
[----:B-1----:R0:W5:Y:S04]  /*10750*/  LDL.LU R162, [R1+0x2b8] ;  /* 0x0002b80001a27983 */ /* 0x0021680000300800 */
[----:B------:R-:W2:Y:S04]  /*10760*/  LDL.LU.64 R150, [R1+0x2b0] ;  /* 0x0002b00001967983 */ /* 0x000ea80000300a00 */
        /* <DEDUP_REMOVED lines=20> */
[----:B------:R-:W2:Y:S01]  /*108b0*/  LDL.LU.64 R108, [R1+0x208] ;  /* 0x00020800016c7983 */ /* 0x000ea20000300a00 */
[----:B------:R-:W-:Y:S01]  /*108c0*/  UIADD3 UR12, UR8, 0x1c06, URZ ;  /* 0x00001c06080c7890 */ /* 0x000fe2000fffe03f */
[----:B------:R-:W-:Y:S01]  /*108d0*/  UMOV UR13, 0x40000040 ;  /* 0x40000040000d7882 */ /* 0x000fe20000000000 */
[----:B--2---:R-:W-:-:S07]  /*108e0*/  WARPGROUP.ARRIVE ;  /* 0x00000000000079c5 */ /* 0x004fce0000000000 */
[----:B------:R-:W-:Y:S03]  /*108f0*/  HGMMA.64x256x8.F32.TF32 R24, gdesc[UR12], R24, gsb0 ;  /* 0x07e000000c1879f0 */ /* 0x000fe60008002818 */
[----:B------:R-:W-:Y:S02]  /*10900*/  WARPGROUP.DEPBAR.LE gsb0, 0x0 ;  /* 0x00008000000079c5 */ /* 0x000fe40000010000 */
[----:B0-----:R-:W-:Y:S05]  /*10910*/  @!P1 BRA `(.L_x_18) ;  /* 0x00000100009c9947 */ /* 0x001fea0003800000 */
[----:B------:R-:W-:Y:S02]  /*10920*/  UIADD3 UR6, UR39, 0x1, URZ ;  /* 0x0000000127067890 */ /* 0x000fe4000fffe03f */
[----:B------:R-:W-:Y:S02]  /*10930*/  UMOV UR7, UR39 ;  /* 0x0000002700077c82 */ /* 0x000fe40008000000 */
[----:B------:R-:W-:-:S04]  /*10940*/  UISETP.NE.AND UP0, UPT, UR6, 0x7, UPT ;  /* 0x000000070600788c */ /* 0x000fc8000bf05270 */
[----:B------:R-:W-:Y:S02]  /*10950*/  USEL UR9, URZ, 0x1, UP0 ;  /* 0x000000013f097887 */ /* 0x000fe40008000000 */
[----:B------:R-:W-:Y:S02]  /*10960*/  USEL UR6, UR6, URZ, UP0 ;  /* 0x0000003f06067287 */ /* 0x000fe40008000000 */
[----:B------:R-:W-:-:S12]  /*10970*/  ULOP3.LUT UR9, UR36, UR9, URZ, 0x3c, !UPT ;  /* 0x0000000924097292 */ /* 0x000fd8000f8e3c3f */
.L_x_25:
[----:B------:R-:W-:Y:S05]  /*10980*/  @!P0 BRA `(.L_x_19) ;  /* 0x0000000000048947 */ /* 0x000fea0003800000 */
[----:B------:R-:W-:Y:S01]  /*10990*/  BPT.TRAP 0x1 ;  /* 0x000000040000795c */ /* 0x000fe20000300000 */
.L_x_19:
[----:B------:R-:W0:Y:S01]  /*109a0*/  S2UR UR10, SR_CgaCtaId ;  /* 0x00000000000a79c3 */ /* 0x000e220000008800 */
[----:B------:R-:W-:Y:S01]  /*109b0*/  UMOV UR8, 0x400 ;  /* 0x0000040000087882 */ /* 0x000fe20000000000 */
[----:B------:R-:W-:-:S05]  /*109c0*/  IMAD.U32 R3, RZ, RZ, UR9 ;  /* 0x00000009ff037e24 */ /* 0x000fca000f8e00ff */
[----:B------:R-:W-:Y:S01]  /*109d0*/  SHF.L.U32 R3, R3, 0x1f, RZ ;  /* 0x0000001f03037819 */ /* 0x000fe200000006ff */
[----:B0-----:R-:W-:-:S04]  /*109e0*/  ULEA UR8, UR10, UR8, 0x18 ;  /* 0x000000080a087291 */ /* 0x001fc8000f8ec03f */
[----:B------:R-:W-:-:S09]  /*109f0*/  ULEA UR10, UR6, UR8, 0x3 ;  /* 0x00000008060a7291 */ /* 0x000fd2000f8e183f */
[----:B------:R0:W1:Y:S01]  /*10a00*/  SYNCS.PHASECHK.TRANS64.TRYWAIT P1, [UR10], R3 ;  /* 0x00000003ff0075a7 */ /* 0x000062000802014a */
[----:B------:R-:W-:Y:S05]  /*10a10*/  @!P0 BRA `(.L_x_20) ;  /* 0x0000000000048947 */ /* 0x000fea0003800000 */
[----:B------:R-:W-:Y:S01]  /*10a20*/  BPT.TRAP 0x1 ;  /* 0x000000040000795c */ /* 0x000fe20000300000 */
.L_x_20:
[----:B-1----:R-:W-:Y:S05]  /*10a30*/  @P1 BRA `(.L_x_21) ;  /* 0x0000000000081947 */ /* 0x002fea0003800000 */
[----:B------:R-:W1:Y:S02]  /*10a40*/  SYNCS.PHASECHK.TRANS64.TRYWAIT P1, [UR10], R3 ;  /* 0x00000003ff0075a7 */ /* 0x000e64000802014a */
[----:B-1----:R-:W-:Y:S05]  /*10a50*/  @!P1 BRA `(.L_x_22) ;  /* 0x0000022400f09947 */ /* 0x002fea0003800000 */
.L_x_21:
        /* <DEDUP_REMOVED lines=64> */
[----:B--2---:R-:W2:Y:S04]  /*10e60*/  LDL.LU.64 R24, [R1] ;  /* 0x0000000001187983 */ /* 0x004ea80000300a00 */
        /* <DEDUP_REMOVED lines=63> */
[----:B------:R-:W-:-:S02]  /*11260*/  ULEA UR11, UR6, UR5, 0xd ;  /* 0x00000005060b7291 */ /* 0x000fc4000f8e683f */
[----:B------:R-:W-:Y:S01]  /*11270*/  ULEA UR10, UR6, UR4, 0xd ;  /* 0x00000004060a7291 */ /* 0x000fe2000f8e683f */
[----:B-----5:R-:W-:Y:S01]  /*11280*/  STL [R1+0x2c8], R17 ;  /* 0x0002c81101007387 */ /* 0x020fe20000100800 */
[----:B------:R-:W-:Y:S01]  /*11290*/  UMOV UR15, 0x40000040 ;  /* 0x40000040000f7882 */ /* 0x000fe20000000000 */
[----:B------:R-:W-:Y:S02]  /*112a0*/  UMOV UR13, 0x40000040 ;  /* 0x40000040000d7882 */ /* 0x000fe40000000000 */
[----:B------:R-:W-:Y:S01]  /*112b0*/  UMOV UR14, UR11 ;  /* 0x0000000b000e7c82 */ /* 0x000fe20008000000 */
[----:B------:R-:W-:Y:S01]  /*112c0*/  STL [R1+0x2c4], R16 ;  /* 0x0002c41001007387 */ /* 0x000fe20000100800 */
[----:B------:R-:W-:-:S03]  /*112d0*/  UMOV UR12, UR10 ;  /* 0x0000000a000c7c82 */ /* 0x000fc60008000000 */
[----:B------:R3:W-:Y:S04]  /*112e0*/  STL [R1+0x2c0], R2 ;  /* 0x0002c00201007387 */ /* 0x0007e80000100800 */
[----:B------:R4:W-:Y:S01]  /*112f0*/  STL [R1+0x2bc], R0 ;  /* 0x0002bc0001007387 */ /* 0x0009e20000100800 */
[----:B--2---:R-:W-:-:S06]  /*11300*/  WARPGROUP.ARRIVE ;  /* 0x00000000000079c5 */ /* 0x004fcc0000000000 */
[----:B------:R-:W-:Y:S03]  /*11310*/  HGMMA.64x256x8.F32.TF32 R24, gdesc[UR12], R24, gsb0 ;  /* 0x07e000000c1879f0 */ /* 0x000fe60008002818 */
[----:B------:R-:W-:Y:S02]  /*11320*/  WARPGROUP.DEPBAR.LE gsb0, 0x0 ;  /* 0x00008000000079c5 */ /* 0x000fe40000010000 */
[----:B------:R-:W-:Y:S01]  /*11330*/  STL.64 [R1], R24 ;  /* 0x0000001801007387 */ /* 0x000fe20000100a00 */
[----:B---3--:R-:W-:Y:S01]  /*11340*/  IMAD.MOV.U32 R2, RZ, RZ, R150 ;  /* 0x000000ffff027224 */ /* 0x008fe200078e0096 */
[----:B01----:R-:W-:Y:S01]  /*11350*/  MOV R3, R149 ;  /* 0x0000009500037202 */ /* 0x003fe20000000f00 */
[----:B----4-:R-:W-:Y:S01]  /*11360*/  IMAD.MOV.U32 R0, RZ, RZ, R151 ;  /* 0x000000ffff007224 */ /* 0x010fe200078e0097 */
        /* <DEDUP_REMOVED lines=40> */
[----:B------:R-:W2:Y:S01]  /*115f0*/  LDL.LU.64 R150, [R1+0x17d0] ;  /* 0x0017d00001967983 */ /* 0x000ea20000300a00 */
        /* <DEDUP_REMOVED lines=96> */
[----:B------:R-:W-:-:S03]  /*11c00*/  IMAD.MOV.U32 R235, RZ, RZ, R46 ;  /* 0x000000ffffeb7224 */ /* 0x000fc600078e002e */
        /* <DEDUP_REMOVED lines=28> */
[----:B0-----:R-:W2:Y:S04]  /*11dd0*/  LDL.LU.64 R44, [R1+0x1628] ;  /* 0x00162800012c7983 */ /* 0x001ea80000300a00 */
        /* <DEDUP_REMOVED lines=11> */
[----:B------:R-:W-:-:S02]  /*11e90*/  UMOV UR13, 0x40000040 ;  /* 0x40000040000d7882 */ /* 0x000fc40000000000 */
[----:B------:R-:W-:Y:S01]  /*11ea0*/  STL [R1+0x15d0], R162 ;  /* 0x0015d0a201007387 */ /* 0x000fe20000100800 */
[----:B--2---:R-:W-:-:S06]  /*11eb0*/  WARPGROUP.ARRIVE ;  /* 0x00000000000079c5 */ /* 0x004fcc0000000000 */
        /* <DEDUP_REMOVED lines=2892> */
[----:B------:R-:W-:Y:S01]  /*1d380*/  MOV R4, R148 ;  /* 0x0000009400047202 */ /* 0x000fe20000000f00 */
[----:B------:R-:W-:Y:S02]  /*1d390*/  IMAD.MOV.U32 R3, RZ, RZ, R149 ;  /* 0x000000ffff037224 */ /* 0x000fe400078e0095 */
[----:B------:R-:W-:Y:S01]  /*1d3a0*/  STL.64 [R1+0x48], R42 ;  /* 0x0000482a01007387 */ /* 0x000fe20000100a00 */
[----:B------:R-:W-:Y:S01]  /*1d3b0*/  MOV R6, R146 ;  /* 0x0000009200067202 */ /* 0x000fe20000000f00 */
[----:B------:R-:W-:Y:S02]  /*1d3c0*/  IMAD.MOV.U32 R5, RZ, RZ, R147 ;  /* 0x000000ffff057224 */ /* 0x000fe400078e0093 */
[----:B------:R0:W-:Y:S01]  /*1d3d0*/  STL.64 [R1+0x50], R44 ;  /* 0x0000502c01007387 */ /* 0x0001e20000100a00 */
[----:B------:R-:W-:Y:S01]  /*1d3e0*/  MOV R8, R144 ;  /* 0x0000009000087202 */ /* 0x000fe20000000f00 */
[----:B------:R-:W-:-:S02]  /*1d3f0*/  IMAD.MOV.U32 R7, RZ, RZ, R145 ;  /* 0x000000ffff077224 */ /* 0x000fc400078e0091 */
[----:B------:R-:W3:Y:S01]  /*1d400*/  LDL.LU.64 R150, [R1+0x780] ;  /* 0x0007800001967983 */ /* 0x000ee20000300a00 */
[----:B------:R-:W-:Y:S01]  /*1d410*/  MOV R10, R142 ;  /* 0x0000008e000a7202 */ /* 0x000fe20000000f00 */
[----:B------:R-:W-:Y:S02]  /*1d420*/  IMAD.MOV.U32 R9, RZ, RZ, R143 ;  /* 0x000000ffff097224 */ /* 0x000fe400078e008f */
[----:B------:R-:W3:Y:S01]  /*1d430*/  LDL.LU.64 R148, [R1+0x778] ;  /* 0x0007780001947983 */ /* 0x000ee20000300a00 */
[----:B------:R-:W-:Y:S01]  /*1d440*/  MOV R12, R140 ;  /* 0x0000008c000c7202 */ /* 0x000fe20000000f00 */
[----:B------:R-:W-:Y:S02]  /*1d450*/  IMAD.MOV.U32 R11, RZ, RZ, R141 ;  /* 0x000000ffff0b7224 */ /* 0x000fe400078e008d */
[----:B------:R-:W3:Y:S01]  /*1d460*/  LDL.LU.64 R146, [R1+0x770] ;  /* 0x0007700001927983 */ /* 0x000ee20000300a00 */
        /* <DEDUP_REMOVED lines=251> */
[----:B------:R-:W-:-:S02]  /*1e420*/  UIADD3 UR12, UR10, 0x1802, URZ ;  /* 0x000018020a0c7890 */ /* 0x000fc4000fffe03f */
        /* <DEDUP_REMOVED lines=507> */
[----:B------:R0:W5:Y:S01]  /*203e0*/  LDL.LU R17, [R1+0x2c8] ;  /* 0x0002c80001117983 */ /* 0x0001620000300800 */
[----:B------:R-:W-:Y:S01]  /*203f0*/  UIADD3 UR12, UR10, 0x1806, URZ ;  /* 0x000018060a0c7890 */ /* 0x000fe2000fffe03f */
[----:B------:R-:W-:Y:S01]  /*20400*/  UMOV UR15, 0x40000040 ;  /* 0x40000040000f7882 */ /* 0x000fe20000000000 */
[----:B------:R-:W-:Y:S01]  /*20410*/  UMOV UR13, 0x40000040 ;  /* 0x40000040000d7882 */ /* 0x000fe20000000000 */
[----:B------:R0:W5:Y:S04]  /*20420*/  LDL.LU R16, [R1+0x2c4] ;  /* 0x0002c40001107983 */ /* 0x0001680000300800 */
[----:B------:R0:W5:Y:S04]  /*20430*/  LDL.LU R2, [R1+0x2c0] ;  /* 0x0002c00001027983 */ /* 0x0001680000300800 */
[----:B------:R0:W5:Y:S01]  /*20440*/  LDL.LU R0, [R1+0x2bc] ;  /* 0x0002bc0001007983 */ /* 0x0001620000300800 */
        /* <DEDUP_REMOVED lines=96> */
[----:B------:R-:W-:Y:S01]  /*20a50*/  BPT.TRAP 0x1 ;  /* 0x000000040000795c */ /* 0x000fe20000300000 */
.L_x_23:
[----:B------:R-:W-:Y:S02]  /*20a60*/  UISETP.GT.U32.AND UP0, UPT, UR37, 0x1, UPT ;  /* 0x000000012500788c */ /* 0x000fe4000bf04070 */
[----:B------:R-:W-:-:S04]  /*20a70*/  ULEA UR8, UR7, UR8, 0x3 ;  /* 0x0000000807087291 */ /* 0x000fc8000f8e183f */
[----:B------:R-:W-:Y:S01]  /*20a80*/  UIADD3 UR8, UR8, 0x38, URZ ;  /* 0x0000003808087890 */ /* 0x000fe2000fffe03f */
[----:B------:R-:W-:-:S03]  /*20a90*/  PLOP3.LUT P1, PT, PT, PT, UP0, 0x80, 0x0 ;  /* 0x000000000000781c */ /* 0x000fc60003f2f008 */
[----:B------:R-:W-:-:S09]  /*20aa0*/  UPRMT UR8, URZ, 0x654, UR8 ;  /* 0x000006543f087896 */ /* 0x000fd20008000008 */
[----:B------:R-:W-:Y:S01]  /*20ab0*/  SYNCS.ARRIVE.TRANS64.RED.A1T0 RZ, [UR8], RZ ;  /* 0x000000ffffff79a7 */ /* 0x000fe20008100408 */
[----:B------:R-:W-:Y:S05]  /*20ac0*/  @P1 BRA `(.L_x_24) ;  /* 0x0000000000041947 */ /* 0x000fea0003800000 */
[----:B------:R-:W-:Y:S01]  /*20ad0*/  BPT.TRAP 0x1 ;  /* 0x000000040000795c */ /* 0x000fe20000300000 */
.L_x_24:
[----:B------:R-:W-:Y:S01]  /*20ae0*/  UIADD3 UR6, UR6, 0x1, URZ ;  /* 0x0000000106067890 */ /* 0x000fe2000fffe03f */
[C---:B-----5:R-:W-:Y:S01]  /*20af0*/  ISETP.GT.AND P1, PT, R0.reuse, 0x1, PT ;  /* 0x000000010000780c */ /* 0x060fe20003f24270 */
[----:B------:R-:W-:Y:S01]  /*20b00*/  UIADD3 UR7, UR7, 0x1, URZ ;  /* 0x0000000107077890 */ /* 0x000fe2000fffe03f */
[----:B------:R-:W-:Y:S01]  /*20b10*/  IADD3 R0, R0, -0x1, RZ ;  /* 0xffffffff00007810 */ /* 0x000fe20007ffe0ff */
[----:B------:R-:W-:Y:S02]  /*20b20*/  UISETP.NE.AND UP0, UPT, UR6, 0x7, UPT ;  /* 0x000000070600788c */ /* 0x000fe4000bf05270 */
[----:B------:R-:W-:Y:S02]  /*20b30*/  UISETP.NE.AND UP1, UPT, UR7, 0x7, UPT ;  /* 0x000000070700788c */ /* 0x000fe4000bf25270 */
[----:B------:R-:W-:Y:S02]  /*20b40*/  USEL UR8, URZ, 0x1, UP0 ;  /* 0x000000013f087887 */ /* 0x000fe40008000000 */
[----:B------:R-:W-:-:S02]  /*20b50*/  USEL UR6, UR6, URZ, UP0 ;  /* 0x0000003f06067287 */ /* 0x000fc40008000000 */
[----:B------:R-:W-:Y:S02]  /*20b60*/  USEL UR7, UR7, URZ, UP1 ;  /* 0x0000003f07077287 */ /* 0x000fe40008800000 */
[----:B------:R-:W-:Y:S01]  /*20b70*/  ULOP3.LUT UR9, UR9, UR8, URZ, 0x3c, !UPT ;  /* 0x0000000809097292 */ /* 0x000fe2000f8e3c3f */
[----:B------:R-:W-:Y:S11]  /*20b80*/  @P1 BRA `(.L_x_25) ;  /* 0xfffffefc007c1947 */ /* 0x000ff6000383ffff */
.L_x_18:
[----:B-----5:R-:W0:Y:S02]  /*20b90*/  LDC R0, c[0x0][0x28c] ;  /* 0x0000a300ff007b82 */ /* 0x020e240000000800 */
[----:B0-----:R-:W-:-:S13]  /*20ba0*/  ISETP.GE.AND P1, PT, R0, 0x1, PT ;  /* 0x000000010000780c */ /* 0x001fda0003f26270 */
[----:B------:R-:W-:Y:S05]  /*20bb0*/  @!P1 BRA `(.L_x_26) ;  /* 0x0000000000549947 */ /* 0x000fea0003800000 */
[----:B------:R-:W-:Y:S05]  /*20bc0*/  @!P0 BRA `(.L_x_27) ;  /* 0x0000000000048947 */ /* 0x000fea0003800000 */
[----:B------:R-:W-:Y:S01]  /*20bd0*/  BPT.TRAP 0x1 ;  /* 0x000000040000795c */ /* 0x000fe20000300000 */
.L_x_27:
[----:B------:R-:W-:Y:S01]  /*20be0*/  UISETP.LT.AND UP0, UPT, UR43, 0x1, UPT ;  /* 0x000000012b00788c */ /* 0x000fe2000bf01270 */
[----:B------:R-:W0:Y:S03]  /*20bf0*/  S2UR UR7, SR_CgaCtaId ;  /* 0x00000000000779c3 */ /* 0x000e260000008800 */
[----:B------:R-:W-:Y:S02]  /*20c00*/  USEL UR6, UR43, 0x1, UP0 ;  /* 0x000000012b067887 */ /* 0x000fe40008000000 */
[----:B------:R-:W-:Y:S02]  /*20c10*/  UISETP.GT.U32.AND UP0, UPT, UR37, 0x1, UPT ;  /* 0x000000012500788c */ /* 0x000fe4000bf04070 */
[----:B------:R-:W-:-:S04]  /*20c20*/  UIADD3 UR6, UR39, UR43, -UR6 ;  /* 0x0000002b27067290 */ /* 0x000fc8000fffe806 */
[----:B------:R-:W-:Y:S01]  /*20c30*/  UIMAD.WIDE.U32 UR4, UR6, 0x24924925, URZ ;  /* 0x24924925060478a5 */ /* 0x000fe2000f8e003f */
[----:B------:R-:W-:-:S03]  /*20c40*/  PLOP3.LUT P0, PT, PT, PT, UP0, 0x80, 0x0 ;  /* 0x000000000000781c */ /* 0x000fc60003f0f008 */
[----:B------:R-:W-:-:S04]  /*20c50*/  UIADD3 UR4, UR6, -UR5, URZ ;  /* 0x8000000506047290 */ /* 0x000fc8000fffe03f */
[----:B------:R-:W-:-:S03]  /*20c60*/  ULEA.HI UR4, UR4, UR5, URZ, 0x1f ;  /* 0x0000000504047291 */ /* 0x000fc6000f8ff83f */
[----:B------:R-:W-:Y:S01]  /*20c70*/  UMOV UR5, 0x400 ;  /* 0x0000040000057882 */ /* 0x000fe20000000000 */
[----:B------:R-:W-:Y:S02]  /*20c80*/  USHF.R.U32.HI UR4, URZ, 0x2, UR4 ;  /* 0x000000023f047899 */ /* 0x000fe40008011604 */
[----:B0-----:R-:W-:Y:S02]  /*20c90*/  ULEA UR5, UR7, UR5, 0x18 ;  /* 0x0000000507057291 */ /* 0x001fe4000f8ec03f */
[----:B------:R-:W-:-:S04]  /*20ca0*/  UIMAD UR4, UR4, -0x7, UR6 ;  /* 0xfffffff9040478a4 */ /* 0x000fc8000f8e0206 */
[----:B------:R-:W-:-:S04]  /*20cb0*/  ULEA UR4, UR4, UR5, 0x3 ;  /* 0x0000000504047291 */ /* 0x000fc8000f8e183f */
[----:B------:R-:W-:-:S04]  /*20cc0*/  UIADD3 UR4, UR4, 0x38, URZ ;  /* 0x0000003804047890 */ /* 0x000fc8000fffe03f */
[----:B------:R-:W-:-:S09]  /*20cd0*/  UPRMT UR4, URZ, 0x654, UR4 ;  /* 0x000006543f047896 */ /* 0x000fd20008000004 */
[----:B------:R-:W-:Y:S01]  /*20ce0*/  SYNCS.ARRIVE.TRANS64.RED.A1T0 RZ, [UR4], RZ ;  /* 0x000000ffffff79a7 */ /* 0x000fe20008100404 */
[----:B------:R-:W-:Y:S05]  /*20cf0*/  @P0 BRA `(.L_x_26) ;  /* 0x0000000000040947 */ /* 0x000fea0003800000 */
[----:B------:R-:W-:Y:S01]  /*20d00*/  BPT.TRAP 0x1 ;  /* 0x000000040000795c */ /* 0x000fe20000300000 */
.L_x_26:
[----:B------:R-:W0:Y:S01]  /*20d10*/  S2R R8, SR_TID.X ;  /* 0x0000000000087919 */ /* 0x000e220000002100 */
[----:B------:R-:W-:Y:S01]  /*20d20*/  LOP3.LUT R4, R162, 0x1, RZ, 0xc0, !PT ;  /* 0x00000001a2047812 */ /* 0x000fe200078ec0ff */
[----:B------:R-:W-:Y:S01]  /*20d30*/  IMAD.MOV.U32 R19, RZ, RZ, 0x6540 ;  /* 0x00006540ff137424 */ /* 0x000fe200078e00ff */
[----:B------:R-:W-:Y:S01]  /*20d40*/  USHF.R.S32.HI UR10, URZ, 0x1f, UR42 ;  /* 0x0000001f3f0a7899 */ /* 0x000fe2000801142a */
[----:B------:R-:W-:Y:S02]  /*20d50*/  ULDC.64 UR8, c[0x0][0x5d0] ;  /* 0x0001740000087ab9 */ /* 0x000fe40000000a00 */
[----:B------:R-:W-:Y:S01]  /*20d60*/  IMAD.SHL.U32 R3, R4, 0x40, RZ ;  /* 0x0000004004037824 */ /* 0x000fe200078e00ff */
[----:B------:R-:W-:Y:S02]  /*20d70*/  UIMAD UR4, UR10, UR8, URZ ;  /* 0x000000080a0472a4 */ /* 0x000fe4000f8e023f */
[----:B------:R-:W-:Y:S01]  /*20d80*/  MOV R6, UR8 ;  /* 0x0000000800067c02 */ /* 0x000fe20008000f00 */
[----:B------:R-:W-:Y:S01]  /*20d90*/  UIMAD.WIDE UR6, UR40, 0x100, URZ ;  /* 0x00000100280678a5 */ /* 0x000fe2000f8e023f */
[----:B------:R-:W-:Y:S01]  /*20da0*/  ULDC UR8, c[0x0][0x288] ;  /* 0x0000a20000087ab9 */ /* 0x000fe20000000800 */
[----:B------:R-:W-:-:S02]  /*20db0*/  UIMAD UR4, UR42, UR9, UR4 ;  /* 0x000000092a0472a4 */ /* 0x000fc4000f8e0204 */
[----:B------:R-:W-:Y:S01]  /*20dc0*/  USHF.L.U32 UR40, UR40, 0x8, URZ ;  /* 0x0000000828287899 */ /* 0x000fe2000800063f */
[----:B------:R-:W-:Y:S01]  /*20dd0*/  ULDC UR9, c[0x0][0x284] ;  /* 0x0000a10000097ab9 */ /* 0x000fe20000000800 */
[----:B------:R-:W-:Y:S01]  /*20de0*/  UIADD3 UR39, UR43, UR39, URZ ;  /* 0x000000272b277290 */ /* 0x000fe2000fffe03f */
[----:B------:R-:W-:Y:S01]  /*20df0*/  MOV R158, UR9 ;  /* 0x00000009009e7c02 */ /* 0x000fe20008000f00 */
[----:B------:R-:W-:Y:S02]  /*20e00*/  UISETP.GE.U32.AND UP1, UPT, UR43, 0x7, UPT ;  /* 0x000000072b00788c */ /* 0x000fe4000bf26070 */
[----:B------:R-:W-:-:S04]  /*20e10*/  UISETP.GT.U32.AND UP0, UPT, UR39, 0x6, UPT ;  /* 0x000000062700788c */ /* 0x000fc8000bf04070 */
[----:B------:R-:W-:Y:S01]  /*20e20*/  UISETP.LT.U32.AND UP0, UPT, UR43, 0x7, UP0 ;  /* 0x000000072b00788c */ /* 0x000fe20008701070 */
[----:B0-----:R-:W-:Y:S02]  /*20e30*/  SHF.L.U32 R18, R8, 0x1, RZ ;  /* 0x0000000108127819 */ /* 0x001fe400000006ff */
[----:B------:R-:W-:Y:S02]  /*20e40*/  SHF.R.U32.HI R0, RZ, 0x2, R8 ;  /* 0x00000002ff007819 */ /* 0x000fe40000011608 */
[----:B------:R-:W-:Y:S02]  /*20e50*/  LOP3.LUT R18, R18, 0x6, RZ, 0xc0, !PT ;  /* 0x0000000612127812 */ /* 0x000fe400078ec0ff */
[----:B------:R-:W-:Y:S02]  /*20e60*/  LOP3.LUT R5, R8, 0x60, RZ, 0xc0, !PT ;  /* 0x0000006008057812 */ /* 0x000fe400078ec0ff */
[----:B------:R-:W-:Y:S02]  /*20e70*/  LOP3.LUT R0, R0, 0x7, RZ, 0xc0, !PT ;  /* 0x0000000700007812 */ /* 0x000fe400078ec0ff */
[----:B------:R-:W-:Y:S01]  /*20e80*/  PRMT R18, R18, R19, UR41 ;  /* 0x0000002912127e16 */ /* 0x000fe20008000013 */
[----:B------:R-:W-:Y:S01]  /*20e90*/  USHF.L.U32 UR41, UR41, 0x8, URZ ;  /* 0x0000000829297899 */ /* 0x000fe2000800063f */
[----:B------:R-:W-:-:S02]  /*20ea0*/  SHF.R.U32.HI R5, RZ, 0x1, R5 ;  /* 0x00000001ff057819 */ /* 0x000fc40000011605 */
[----:B------:R-:W-:Y:S01]  /*20eb0*/  LOP3.LUT R3, R3, 0x40, R0, 0xe2, !PT ;  /* 0x0000004003037812 */ /* 0x000fe200078ee200 */
[----:B------:R-:W-:Y:S01]  /*20ec0*/  UISETP.GE.AND UP2, UPT, UR41, UR8, UPT ;  /* 0x000000082900728c */ /* 0x000fe2000bf46270 */
[----:B------:R-:W-:Y:S02]  /*20ed0*/  SHF.R.S32.HI R19, RZ, 0x1f, R18 ;  /* 0x0000001fff137819 */ /* 0x000fe40000011412 */
[----:B------:R-:W-:Y:S01]  /*20ee0*/  IADD3 R0, RZ, -R5, -R0 ;  /* 0x80000005ff007210 */ /* 0x000fe20007ffe800 */
[----:B------:R-:W-:Y:S01]  /*20ef0*/  UISETP.GE.OR UP2, UPT, UR40, UR9, UP2 ;  /* 0x000000092800728c */ /* 0x000fe20009746670 */
[----:B------:R-:W-:Y:S01]  /*20f00*/  LOP3.LUT R3, R3, UR6, R5, 0xfe, !PT ;  /* 0x0000000603037c12 */ /* 0x000fe2000f8efe05 */
[----:B------:R-:W-:-:S04]  /*20f10*/  IMAD.WIDE.U32 R6, R6, UR42, R18 ;  /* 0x0000002a06067c25 */ /* 0x000fc8000f8e0012 */
[----:B------:R-:W-:Y:S01]  /*20f20*/  IMAD R0, R4, -0x40, R0 ;  /* 0xffffffc004007824 */ /* 0x000fe200078e0200 */
[----:B------:R-:W-:Y:S01]  /*20f30*/  PLOP3.LUT P0, PT, PT, PT, UP2, 0x80, 0x0 ;  /* 0x000000000000781c */ /* 0x000fe20003f0f028 */
[----:B------:R-:W-:Y:S01]  /*20f40*/  VIADD R7, R7, UR4 ;  /* 0x0000000407077c36 */ /* 0x000fe20008000000 */
[----:B------:R-:W-:Y:S01]  /*20f50*/  UIMAD.WIDE.U32 UR4, UR39, 0x24924925, URZ ;  /* 0x24924925270478a5 */ /* 0x000fe2000f8e003f */
[----:B------:R-:W-:Y:S01]  /*20f60*/  IMAD.MOV.U32 R4, RZ, RZ, -0x2 ;  /* 0xfffffffeff047424 */ /* 0x000fe200078e00ff */
[----:B------:R-:W-:Y:S01]  /*20f70*/  IADD3 R158, R158, -UR40, R0 ;  /* 0x800000289e9e7c10 */ /* 0x000fe2000fffe000 */
[----:B------:R-:W-:Y:S01]  /*20f80*/  UMOV UR40, 0xffffffff ;  /* 0xffffffff00287882 */ /* 0x000fe20000000000 */
[----:B------:R-:W-:Y:S01]  /*20f90*/  LOP3.LUT R0, R8, 0x3, RZ, 0xc0, !PT ;  /* 0x0000000308007812 */ /* 0x000fe200078ec0ff */
[----:B------:R-:W-:-:S04]  /*20fa0*/  UIADD3 UR4, UR39, -UR5, URZ ;  /* 0x8000000527047290 */ /* 0x000fc8000fffe03f */
[----:B------:R-:W-:Y:S01]  /*20fb0*/  IMAD R0, R0, R4, UR8 ;  /* 0x0000000800007e24 */ /* 0x000fe2000f8e0204 */
[----:B------:R-:W-:Y:S02]  /*20fc0*/  USEL UR8, URZ, 0x1, !UP0 ;  /* 0x000000013f087887 */ /* 0x000fe4000c000000 */
[----:B------:R-:W-:Y:S02]  /*20fd0*/  ULEA.HI UR4, UR4, UR5, URZ, 0x1f ;  /* 0x0000000504047291 */ /* 0x000fe4000f8ff83f */
[----:B------:R-:W-:Y:S01]  /*20fe0*/  ULOP3.LUT UR36, UR36, UR8, URZ, 0x3c, !UPT ;  /* 0x0000000824247292 */ /* 0x000fe2000f8e3c3f */
[----:B------:R-:W-:Y:S01]  /*20ff0*/  IADD3 R0, R0, -UR41, RZ ;  /* 0x8000002900007c10 */ /* 0x000fe2000fffe0ff */
[----:B------:R-:W-:-:S04]  /*21000*/  USHF.R.U32.HI UR4, URZ, 0x2, UR4 ;  /* 0x000000023f047899 */ /* 0x000fc80008011604 */
[----:B------:R-:W-:Y:S02]  /*21010*/  @UP1 ULOP3.LUT UR36, UR36, 0x1, UR4, 0x78, !UPT ;  /* 0x0000000124241892 */ /* 0x000fe4000f8e7804 */
[----:B------:R-:W-:Y:S01]  /*21020*/  UIMAD UR39, UR4, -0x7, UR39 ;  /* 0xfffffff9042778a4 */ /* 0x000fe2000f8e0227 */
[----:B------:R-:W-:Y:S11]  /*21030*/  @P0 BRA `(.L_x_28) ;  /* 0x000000fc00a80947 */ /* 0x000ff60003800000 */
[----:B------:R-:W-:Y:S01]  /*21040*/  FSETP.NEU.AND P0, PT, R16, RZ, PT ;  /* 0x000000ff1000720b */ /* 0x000fe20003f0d000 */
[----:B------:R-:W-:Y:S01]  /*21050*/  ULDC.64 UR8, c[0x0][0x5c8] ;  /* 0x0001720000087ab9 */ /* 0x000fe20000000a00 */
[----:B------:R-:W-:Y:S01]  /*21060*/  ISETP.GT.AND P3, PT, R158, RZ, PT ;  /* 0x000000ff9e00720c */ /* 0x000fe20003f64270 */
[----:B------:R-:W-:Y:S01]  /*21070*/  UIMAD UR4, UR7, UR8, URZ ;  /* 0x00000008070472a4 */ /* 0x000fe2000f8e023f */
[----:B------:R-:W-:Y:S01]  /*21080*/  IMAD.U32 R10, RZ, RZ, UR9 ;  /* 0x00000009ff0a7e24 */ /* 0x000fe2000f8e00ff */
[----:B------:R-:W-:Y:S01]  /*21090*/  BSSY B0, `(.L_x_28) ;  /* 0x0000fe4000007945 */ /* 0x000fe20003800000 */
[----:B------:R-:W-:Y:S01]  /*210a0*/  IMAD.WIDE.U32 R6, R3, UR8, R6 ;  /* 0x0000000803067c25 */ /* 0x000fe2000f8e0006 */
[----:B------:R-:W-:-:S03]  /*210b0*/  ISETP.GT.AND P1, PT, R0, RZ, P3 ;  /* 0x000000ff0000720c */ /* 0x000fc60001f24270 */
[----:B------:R-:W-:-:S05]  /*210c0*/  IMAD R10, R3, R10, UR4 ;  /* 0x00000004030a7e24 */ /* 0x000fca000f8e020a */
[----:B------:R-:W-:Y:S01]  /*210d0*/  IADD3 R10, R7, R10, RZ ;  /* 0x0000000a070a7210 */ /* 0x000fe20007ffe0ff */
[----:B------:R-:W-:Y:S06]  /*210e0*/  @!P0 BRA `(.L_x_29) ;  /* 0x000000ac00448947 */ /* 0x000fec0003800000 */
[----:B------:R-:W0:Y:S01]  /*210f0*/  LDC.64 R22, c[0x0][0x5b8] ;  /* 0x00016e00ff167b82 */ /* 0x000e220000000a00 */
[----:B------:R-:W2:Y:S01]  /*21100*/  LDL.LU R11, [R1] ;  /* 0x00000000010b7983 */ /* 0x000ea20000300800 */
[----:B------:R-:W-:-:S06]  /*21110*/  ULDC.64 UR4, c[0x0][0x5c0] ;  /* 0x0001700000047ab9 */ /* 0x000fcc0000000a00 */
[----:B------:R-:W1:Y:S08]  /*21120*/  LDC.64 R14, c[0x0][0x5b0] ;  /* 0x00016c00ff0e7b82 */ /* 0x000e700000000a00 */
[----:B------:R-:W3:Y:S01]  /*21130*/  LDC.64 R12, c[0x0][0x5a8] ;  /* 0x00016a00ff0c7b82 */ /* 0x000ee20000000a00 */
[C---:B0-----:R-:W-:Y:S02]  /*21140*/  IMAD R159, R22.reuse, UR10, RZ ;  /* 0x0000000a169f7c24 */ /* 0x041fe4000f8e02ff */
[----:B------:R-:W-:-:S04]  /*21150*/  IMAD.WIDE.U32 R152, R22, UR42, R18 ;  /* 0x0000002a16987c25 */ /* 0x000fc8000f8e0012 */
[----:B------:R-:W-:Y:S01]  /*21160*/  IMAD R159, R23, UR42, R159 ;  /* 0x0000002a179f7c24 */ /* 0x000fe2000f8e029f */
[----:B------:R-:W-:Y:S01]  /*21170*/  MOV R20, R152 ;  /* 0x0000009800147202 */ /* 0x000fe20000000f00 */
[----:B-1----:R-:W-:Y:S02]  /*21180*/  IMAD R156, R14, UR7, RZ ;  /* 0x000000070e9c7c24 */ /* 0x002fe4000f8e02ff */
[----:B------:R-:W-:Y:S02]  /*21190*/  IMAD.IADD R21, R153, 0x1, R159 ;  /* 0x0000000199157824 */ /* 0x000fe400078e029f */
[C---:B------:R-:W-:Y:S02]  /*211a0*/  IMAD R156, R3.reuse, R15, R156 ;  /* 0x0000000f039c7224 */ /* 0x040fe400078e029c */
[----:B------:R-:W-:-:S04]  /*211b0*/  IMAD.WIDE.U32 R4, R3, R14, R20 ;  /* 0x0000000e03047225 */ /* 0x000fc800078e0014 */
[----:B------:R-:W-:Y:S01]  /*211c0*/  IMAD.IADD R5, R5, 0x1, R156 ;  /* 0x0000000105057824 */ /* 0x000fe200078e029c */
[----:B---3--:R-:W-:-:S04]  /*211d0*/  LEA R8, P0, R4, R12, 0x2 ;  /* 0x0000000c04087211 */ /* 0x008fc800078010ff */
[----:B------:R-:W-:-:S05]  /*211e0*/  LEA.HI.X R9, R4, R13, R5, 0x2, P0 ;  /* 0x0000000d04097211 */ /* 0x000fca00000f1405 */
[----:B------:R-:W3:Y:S01]  /*211f0*/  @P1 LDG.E.LTC128B R23, desc[UR44][R8.64] ;  /* 0x0000002c08171981 */ /* 0x000ee2000c1e1920 */
[C---:B------:R-:W-:Y:S01]  /*21200*/  LEA R4, P0, R6.reuse, UR4, 0x2 ;  /* 0x0000000406047c11 */ /* 0x040fe2000f8010ff */
[----:B------:R-:W-:Y:S03]  /*21210*/  BSSY B1, `(.L_x_30) ;  /* 0x0000010000017945 */ /* 0x000fe60003800000 */
[----:B------:R-:W-:Y:S02]  /*21220*/  LEA.HI.X R5, R6, UR5, R10, 0x2, P0 ;  /* 0x0000000506057c11 */ /* 0x000fe400080f140a */
[----:B---3--:R-:W-:-:S05]  /*21230*/  LOP3.LUT R7, R23, 0xffffe000, RZ, 0xc0, !PT ;  /* 0xffffe00017077812 */ /* 0x008fca00078ec0ff */
[----:B------:R-:W-:-:S04]  /*21240*/  FMUL R7, R7, R16 ;  /* 0x0000001007077220 */ /* 0x000fc80000400000 */
[----:B--2---:R-:W-:-:S05]  /*21250*/  FFMA R7, R11, R2, R7 ;  /* 0x000000020b077223 */ /* 0x004fca0000000007 */
[----:B------:R-:W-:-:S05]  /*21260*/  F2FP.TF32.F32.PACK_B R7, R7 ;  /* 0x00000007ff07723e */ /* 0x000fca00024050ff */
[----:B------:R0:W-:Y:S02]  /*21270*/  @P1 STG.E desc[UR44][R4.64], R7 ;  /* 0x0000000704001986 */ /* 0x0001e4000c10192c */
[----:B0-----:R-:W-:-:S05]  /*21280*/  IMAD.WIDE.U32 R6, R3, R14, R18 ;  /* 0x0000000e03067225 */ /* 0x001fca00078e0012 */
[----:B------:R-:W-:-:S03]  /*21290*/  IADD3 R7, R156, R7, RZ ;  /* 0x000000079c077210 */ /* 0x000fc60007ffe0ff */
[----:B------:R-:W-:-:S04]  /*212a0*/  IMAD.WIDE.U32 R6, R22, UR42, R6 ;  /* 0x0000002a16067c25 */ /* 0x000fc8000f8e0006 */
[----:B------:R-:W-:Y:S01]  /*212b0*/  IMAD.IADD R7, R159, 0x1, R7 ;  /* 0x000000019f077824 */ /* 0x000fe200078e0207 */
[----:B------:R-:W-:-:S04]  /*212c0*/  LEA R10, P0, R6, R12, 0x2 ;  /* 0x0000000c060a7211 */ /* 0x000fc800078010ff */
[----:B------:R-:W-:Y:S02]  /*212d0*/  LEA.HI.X R11, R6, R13, R7, 0x2, P0 ;  /* 0x0000000d060b7211 */ /* 0x000fe400000f1407 */
[----:B------:R-:W-:-:S13]  /*212e0*/  ISETP.GT.AND P0, PT, R0, 0x1, P3 ;  /* 0x000000010000780c */ /* 0x000fda0001f04270 */
[----:B------:R-:W-:Y:S05]  /*212f0*/  @!P0 BRA `(.L_x_31) ;  /* 0x0000000000048947 */ /* 0x000fea0003800000 */
[----:B------:R0:W5:Y:S02]  /*21300*/  LDG.E.LTC128B R23, desc[UR44][R10.64+0x4] ;  /* 0x0000042c0a177981 */ /* 0x000164000c1e1920 */
.L_x_31:
[----:B------:R-:W-:Y:S05]  /*21310*/  BSYNC B1 ;  /* 0x0000000000017941 */ /* 0x000fea0003800000 */
.L_x_30:
[----:B------:R-:W2:Y:S01]  /*21320*/  LDL.LU R7, [R1+0x4] ;  /* 0x0000040001077983 */ /* 0x000ea20000300800 */
[----:B-----5:R-:W-:Y:S02]  /*21330*/  LOP3.LUT R6, R23, 0xffffe000, RZ, 0xc0, !PT ;  /* 0xffffe00017067812 */ /* 0x020fe400078ec0ff */
[C---:B------:R-:W-:Y:S01]  /*21340*/  SHF.L.U64.HI R155, R14.reuse, 0x3, R15 ;  /* 0x000000030e9b7819 */ /* 0x040fe2000001020f */
[----:B------:R-:W3:Y:S01]  /*21350*/  LDL.LU R157, [R1+0x8] ;  /* 0x00000800019d7983 */ /* 0x000ee20000300800 */
[----:B------:R-:W-:Y:S01]  /*21360*/  SHF.L.U32 R154, R14, 0x3, RZ ;  /* 0x000000030e9a7819 */ /* 0x000fe200000006ff */
[----:B------:R-:W-:-:S04]  /*21370*/  FMUL R6, R6, R16 ;  /* 0x0000001006067220 */ /* 0x000fc80000400000 */
[----:B--2---:R-:W-:-:S05]  /*21380*/  FFMA R6, R7, R2, R6 ;  /* 0x0000000207067223 */ /* 0x004fca0000000006 */
[----:B------:R-:W-:-:S05]  /*21390*/  F2FP.TF32.F32.PACK_B R6, R6 ;  /* 0x00000006ff06723e */ /* 0x000fca00024050ff */
[----:B------:R1:W-:Y:S01]  /*213a0*/  @P0 STG.E desc[UR44][R4.64+0x4], R6 ;  /* 0x0000040604000986 */ /* 0x0003e2000c10192c */
[----:B------:R-:W-:-:S04]  /*213b0*/  ISETP.GT.AND P0, PT, R158, 0x8, PT ;  /* 0x000000089e00780c */ /* 0x000fc80003f04270 */
[----:B------:R-:W-:Y:S01]  /*213c0*/  ISETP.GT.AND P1, PT, R0, RZ, P0 ;  /* 0x000000ff0000720c */ /* 0x000fe20000724270 */
[----:B-1----:R-:W-:-:S04]  /*213d0*/  IMAD.WIDE.U32 R6, R3, R14, R154 ;  /* 0x0000000e03067225 */ /* 0x002fc800078e009a */
[----:B------:R-:W-:Y:S01]  /*213e0*/  IMAD.IADD R156, R156, 0x1, R7 ;  /* 0x000000019c9c7824 */ /* 0x000fe200078e0207 */
[----:B------:R-:W-:-:S04]  /*213f0*/  IADD3 R7, P2, R152, R6, RZ ;  /* 0x0000000698077210 */ /* 0x000fc80007f5e0ff */
[----:B------:R-:W-:Y:S02]  /*21400*/  IADD3.X R9, R156, R21, RZ, P2, !PT ;  /* 0x000000159c097210 */ /* 0x000fe400017fe4ff */
[----:B------:R-:W-:-:S04]  /*21410*/  LEA R8, P2, R7, R12, 0x2 ;  /* 0x0000000c07087211 */ /* 0x000fc800078410ff */
[----:B------:R-:W-:-:S05]  /*21420*/  LEA.HI.X R9, R7, R13, R9, 0x2, P2 ;  /* 0x0000000d07097211 */ /* 0x000fca00010f1409 */
[----:B------:R1:W2:Y:S01]  /*21430*/  @P1 LDG.E.LTC128B R23, desc[UR44][R8.64] ;  /* 0x0000002c08171981 */ /* 0x0002a2000c1e1920 */
[----:B------:R-:W-:Y:S01]  /*21440*/  IADD3 R6, P2, R18, R6, RZ ;  /* 0x0000000612067210 */ /* 0x000fe20007f5e0ff */
[----:B------:R-:W-:Y:S01]  /*21450*/  IMAD.U32 R161, RZ, RZ, UR8 ;  /* 0x00000008ffa17e24 */ /* 0x000fe2000f8e00ff */
[----:B------:R-:W-:Y:S01]  /*21460*/  MOV R160, UR9 ;  /* 0x0000000900a07c02 */ /* 0x000fe20008000f00 */
[----:B------:R-:W-:Y:S01]  /*21470*/  BSSY B1, `(.L_x_32) ;  /* 0x0000013000017945 */ /* 0x000fe20003800000 */
[----:B------:R-:W-:Y:S01]  /*21480*/  ISETP.GT.AND P4, PT, R0, 0x1, P0 ;  /* 0x000000010000780c */ /* 0x000fe20000784270 */
[----:B------:R-:W-:Y:S01]  /*21490*/  IMAD.X R7, R19, 0x1, R156, P2 ;  /* 0x0000000113077824 */ /* 0x000fe200010e069c */
[----:B------:R-:W-:Y:S01]  /*214a0*/  SHF.L.U32 R161, R161, 0x5, RZ ;  /* 0x00000005a1a17819 */ /* 0x000fe200000006ff */
[----:B------:R-:W-:-:S05]  /*214b0*/  IMAD.WIDE.U32 R6, R22, UR42, R6 ;  /* 0x0000002a16067c25 */ /* 0x000fca000f8e0006 */
[----:B------:R-:W-:Y:S02]  /*214c0*/  IADD3 R7, R159, R7, RZ ;  /* 0x000000079f077210 */ /* 0x000fe40007ffe0ff */
[----:B-1----:R-:W-:-:S04]  /*214d0*/  LEA R8, P2, R6, R12, 0x2 ;  /* 0x0000000c06087211 */ /* 0x002fc800078410ff */
[----:B------:R-:W-:Y:S01]  /*214e0*/  LEA.HI.X R9, R6, R13, R7, 0x2, P2 ;  /* 0x0000000d06097211 */ /* 0x000fe200010f1407 */
[----:B------:R-:W-:-:S05]  /*214f0*/  IMAD.U32 R6, RZ, RZ, UR8 ;  /* 0x00000008ff067e24 */ /* 0x000fca000f8e00ff */
[----:B------:R-:W-:Y:S02]  /*21500*/  SHF.L.U64.HI R160, R6, 0x5, R160 ;  /* 0x0000000506a07819 */ /* 0x000fe400000102a0 */
[----:B------:R-:W-:-:S05]  /*21510*/  IADD3 R6, P2, R161, R4, RZ ;  /* 0x00000004a1067210 */ /* 0x000fca0007f5e0ff */
[----:B------:R-:W-:Y:S01]  /*21520*/  IMAD.X R7, R160, 0x1, R5, P2 ;  /* 0x00000001a0077824 */ /* 0x000fe200010e0605 */
[----:B--2---:R-:W-:-:S05]  /*21530*/  LOP3.LUT R156, R23, 0xffffe000, RZ, 0xc0, !PT ;  /* 0xffffe000179c7812 */ /* 0x004fca00078ec0ff */
[----:B------:R-:W-:-:S04]  /*21540*/  FMUL R156, R156, R16 ;  /* 0x000000109c9c7220 */ /* 0x000fc80000400000 */
[----:B---3--:R-:W-:-:S05]  /*21550*/  FFMA R156, R157, R2, R156 ;  /* 0x000000029d9c7223 */ /* 0x008fca000000009c */
[----:B------:R-:W-:-:S05]  /*21560*/  F2FP.TF32.F32.PACK_B R156, R156 ;  /* 0x0000009cff9c723e */ /* 0x000fca00024050ff */
[----:B------:R1:W-:Y:S01]  /*21570*/  @P1 STG.E desc[UR44][R6.64], R156 ;  /* 0x0000009c06001986 */ /* 0x0003e2000c10192c */
[----:B------:R-:W-:Y:S05]  /*21580*/  @!P4 BRA `(.L_x_33) ;  /* 0x000000000004c947 */ /* 0x000fea0003800000 */
[----:B------:R2:W5:Y:S02]  /*21590*/  LDG.E.LTC128B R23, desc[UR44][R8.64+0x4] ;  /* 0x0000042c08177981 */ /* 0x000564000c1e1920 */
.L_x_33:
[----:B------:R-:W-:Y:S05]  /*215a0*/  BSYNC B1 ;  /* 0x0000000000017941 */ /* 0x000fea0003800000 */
.L_x_32:
[----:B------:R-:W3:Y:S01]  /*215b0*/  LDL.LU R157, [R1+0xc] ;  /* 0x00000c00019d7983 */ /* 0x000ee20000300800 */
[----:B-1---5:R-:W-:Y:S01]  /*215c0*/  LOP3.LUT R156, R23, 0xffffe000, RZ, 0xc0, !PT ;  /* 0xffffe000179c7812 */ /* 0x022fe200078ec0ff */
[----:B------:R-:W-:Y:S01]  /*215d0*/  BSSY B1, `(.L_x_34) ;  /* 0x0000009000017945 */ /* 0x000fe20003800000 */
[----:B------:R-:W-:-:S03]  /*215e0*/  ISETP.GT.AND P1, PT, R0, 0x8, P3 ;  /* 0x000000080000780c */ /* 0x000fc60001f24270 */
[----:B------:R-:W-:-:S04]  /*215f0*/  FMUL R156, R156, R16 ;  /* 0x000000109c9c7220 */ /* 0x000fc80000400000 */
[----:B---3--:R-:W-:-:S05]  /*21600*/  FFMA R156, R157, R2, R156 ;  /* 0x000000029d9c7223 */ /* 0x008fca000000009c */
[----:B------:R-:W-:-:S05]  /*21610*/  F2FP.TF32.F32.PACK_B R156, R156 ;  /* 0x0000009cff9c723e */ /* 0x000fca00024050ff */
[----:B------:R1:W-:Y:S02]  /*21620*/  @P4 STG.E desc[UR44][R6.64+0x4], R156 ;  /* 0x0000049c06004986 */ /* 0x0003e4000c10192c */
[----:B-1----:R-:W-:Y:S01]  /*21630*/  MOV R156, R23 ;  /* 0x00000017009c7202 */ /* 0x002fe20000000f00 */
[----:B------:R-:W-:Y:S06]  /*21640*/  @!P1 BRA `(.L_x_35) ;  /* 0x0000000000049947 */ /* 0x000fec0003800000 */
[----:B------:R1:W5:Y:S02]  /*21650*/  LDG.E.LTC128B R156, desc[UR44][R10.64+0x20] ;  /* 0x0000202c0a9c7981 */ /* 0x000364000c1e1920 */
.L_x_35:
[----:B------:R-:W-:Y:S05]  /*21660*/  BSYNC B1 ;  /* 0x0000000000017941 */ /* 0x000fea0003800000 */
.L_x_34:
[----:B------:R-:W3:Y:S01]  /*21670*/  LDL.LU R157, [R1+0x10] ;  /* 0x00001000019d7983 */ /* 0x000ee20000300800 */
[----:B-----5:R-:W-:Y:S01]  /*21680*/  LOP3.LUT R23, R156, 0xffffe000, RZ, 0xc0, !PT ;  /* 0xffffe0009c177812 */ /* 0x020fe200078ec0ff */
[----:B------:R-:W-:Y:S01]  /*21690*/  BSSY B1, `(.L_x_36) ;  /* 0x0000008000017945 */ /* 0x000fe20003800000 */
[----:B------:R-:W-:-:S03]  /*216a0*/  ISETP.GT.AND P2, PT, R0, 0x9, P3 ;  /* 0x000000090000780c */ /* 0x000fc60001f44270 */
[----:B------:R-:W-:-:S04]  /*216b0*/  FMUL R23, R23, R16 ;  /* 0x0000001017177220 */ /* 0x000fc80000400000 */
[----:B---3--:R-:W-:-:S05]  /*216c0*/  FFMA R23, R157, R2, R23 ;  /* 0x000000029d177223 */ /* 0x008fca0000000017 */
[----:B------:R-:W-:-:S05]  /*216d0*/  F2FP.TF32.F32.PACK_B R23, R23 ;  /* 0x00000017ff17723e */ /* 0x000fca00024050ff */
[----:B------:R3:W-:Y:S01]  /*216e0*/  @P1 STG.E desc[UR44][R4.64+0x20], R23 ;  /* 0x0000201704001986 */ /* 0x0007e2000c10192c */
[----:B------:R-:W-:Y:S05]  /*216f0*/  @!P2 BRA `(.L_x_37) ;  /* 0x000000000004a947 */ /* 0x000fea0003800000 */
[----:B------:R4:W5:Y:S02]  /*21700*/  LDG.E.LTC128B R156, desc[UR44][R10.64+0x24] ;  /* 0x0000242c0a9c7981 */ /* 0x000964000c1e1920 */
.L_x_37:
[----:B------:R-:W-:Y:S05]  /*21710*/  BSYNC B1 ;  /* 0x0000000000017941 */ /* 0x000fea0003800000 */
.L_x_36:
[----:B------:R-:W2:Y:S01]  /*21720*/  LDL.LU R157, [R1+0x14] ;  /* 0x00001400019d7983 */ /* 0x000ea20000300800 */
[----:B---3-5:R-:W-:Y:S01]  /*21730*/  LOP3.LUT R23, R156, 0xffffe000, RZ, 0xc0, !PT ;  /* 0xffffe0009c177812 */ /* 0x028fe200078ec0ff */
[----:B------:R-:W-:Y:S01]  /*21740*/  BSSY B1, `(.L_x_38) ;  /* 0x0000008000017945 */ /* 0x000fe20003800000 */
[----:B------:R-:W-:-:S03]  /*21750*/  ISETP.GT.AND P1, PT, R0, 0x8, P0 ;  /* 0x000000080000780c */ /* 0x000fc60000724270 */
[----:B------:R-:W-:-:S04]  /*21760*/  FMUL R23, R23, R16 ;  /* 0x0000001017177220 */ /* 0x000fc80000400000 */
[----:B--2---:R-:W-:-:S05]  /*21770*/  FFMA R23, R157, R2, R23 ;  /* 0x000000029d177223 */ /* 0x004fca0000000017 */
[----:B------:R-:W-:-:S05]  /*21780*/  F2FP.TF32.F32.PACK_B R23, R23 ;  /* 0x00000017ff17723e */ /* 0x000fca00024050ff */
[----:B------:R2:W-:Y:S01]  /*21790*/  @P2 STG.E desc[UR44][R4.64+0x24], R23 ;  /* 0x0000241704002986 */ /* 0x0005e2000c10192c */
[----:B------:R-:W-:Y:S05]  /*217a0*/  @!P1 BRA `(.L_x_39) ;  /* 0x0000000000049947 */ /* 0x000fea0003800000 */
[----:B------:R3:W5:Y:S02]  /*217b0*/  LDG.E.LTC128B R156, desc[UR44][R8.64+0x20] ;  /* 0x0000202c089c7981 */ /* 0x000764000c1e1920 */
.L_x_39:
[----:B------:R-:W-:Y:S05]  /*217c0*/  BSYNC B1 ;  /* 0x0000000000017941 */ /* 0x000fea0003800000 */
.L_x_38:
[----:B------:R-:W4:Y:S01]  /*217d0*/  LDL.LU R157, [R1+0x18] ;  /* 0x00001800019d7983 */ /* 0x000f220000300800 */
[----:B--2--5:R-:W-:Y:S01]  /*217e0*/  LOP3.LUT R23, R156, 0xffffe000, RZ, 0xc0, !PT ;  /* 0xffffe0009c177812 */ /* 0x024fe200078ec0ff */
[----:B------:R-:W-:Y:S01]  /*217f0*/  BSSY B1, `(.L_x_40) ;  /* 0x0000008000017945 */ /* 0x000fe20003800000 */
[----:B------:R-:W-:-:S03]  /*21800*/  ISETP.GT.AND P2, PT, R0, 0x9, P0 ;  /* 0x000000090000780c */ /* 0x000fc60000744270 */
[----:B------:R-:W-:-:S04]  /*21810*/  FMUL R23, R23, R16 ;  /* 0x0000001017177220 */ /* 0x000fc80000400000 */
[----:B----4-:R-:W-:-:S05]  /*21820*/  FFMA R23, R157, R2, R23 ;  /* 0x000000029d177223 */ /* 0x010fca0000000017 */
[----:B------:R-:W-:-:S05]  /*21830*/  F2FP.TF32.F32.PACK_B R23, R23 ;  /* 0x00000017ff17723e */ /* 0x000fca00024050ff */
[----:B------:R2:W-:Y:S01]  /*21840*/  @P1 STG.E desc[UR44][R6.64+0x20], R23 ;  /* 0x0000201706001986 */ /* 0x0005e2000c10192c */
[----:B------:R-:W-:Y:S05]  /*21850*/  @!P2 BRA `(.L_x_41) ;  /* 0x000000000004a947 */ /* 0x000fea0003800000 */
[----:B------:R4:W5:Y:S02]  /*21860*/  LDG.E.LTC128B R156, desc[UR44][R8.64+0x24] ;  /* 0x0000242c089c7981 */ /* 0x000964000c1e1920 */
.L_x_41:
[----:B------:R-:W-:Y:S05]  /*21870*/  BSYNC B1 ;  /* 0x0000000000017941 */ /* 0x000fea0003800000 */
.L_x_40:
[----:B------:R-:W3:Y:S01]  /*21880*/  LDL.LU R157, [R1+0x1c] ;  /* 0x00001c00019d7983 */ /* 0x000ee20000300800 */
[----:B--2--5:R-:W-:Y:S01]  /*21890*/  LOP3.LUT R23, R156, 0xffffe000, RZ, 0xc0, !PT ;  /* 0xffffe0009c177812 */ /* 0x024fe200078ec0ff */
        /* <DEDUP_REMOVED lines=8> */
.L_x_43:
[----:B------:R-:W-:Y:S05]  /*21920*/  BSYNC B1 ;  /* 0x0000000000017941 */ /* 0x000fea0003800000 */
.L_x_42:
        /* <DEDUP_REMOVED lines=10> */
.L_x_45:
[----:B------:R-:W-:Y:S05]  /*219d0*/  BSYNC B1 ;  /* 0x0000000000017941 */ /* 0x000fea0003800000 */
.L_x_44:
        /* <DEDUP_REMOVED lines=10> */
.L_x_47:
[----:B------:R-:W-:Y:S05]  /*21a80*/  BSYNC B1 ;  /* 0x0000000000017941 */ /* 0x000fea0003800000 */
.L_x_46:
        /* <DEDUP_REMOVED lines=10> */
.L_x_49:
[----:B------:R-:W-:Y:S05]  /*21b30*/  BSYNC B1 ;  /* 0x0000000000017941 */ /* 0x000fea0003800000 */
.L_x_48:
        /* <DEDUP_REMOVED lines=10> */
.L_x_51:
[----:B------:R-:W-:Y:S05]  /*21be0*/  BSYNC B1 ;  /* 0x0000000000017941 */ /* 0x000fea0003800000 */
.L_x_50:
        /* <DEDUP_REMOVED lines=10> */
.L_x_53:
[----:B------:R-:W-:Y:S05]  /*21c90*/  BSYNC B1 ;  /* 0x0000000000017941 */ /* 0x000fea0003800000 */
.L_x_52:
        /* <DEDUP_REMOVED lines=10> */
.L_x_55:
[----:B------:R-:W-:Y:S05]  /*21d40*/  BSYNC B1 ;  /* 0x0000000000017941 */ /* 0x000fea0003800000 */
.L_x_54:
        /* <DEDUP_REMOVED lines=10> */
.L_x_57:
[----:B------:R-:W-:Y:S05]  /*21df0*/  BSYNC B1 ;  /* 0x0000000000017941 */ /* 0x000fea0003800000 */
.L_x_56:
        /* <DEDUP_REMOVED lines=10> */
.L_x_59:
[----:B------:R-:W-:Y:S05]  /*21ea0*/  BSYNC B1 ;  /* 0x0000000000017941 */ /* 0x000fea0003800000 */
.L_x_58:
        /* <DEDUP_REMOVED lines=10> */
.L_x_61:
[----:B------:R-:W-:Y:S05]  /*21f50*/  BSYNC B1 ;  /* 0x0000000000017941 */ /* 0x000fea0003800000 */
.L_x_60:
        /* <DEDUP_REMOVED lines=10> */
.L_x_63:
[----:B------:R-:W-:Y:S05]  /*22000*/  BSYNC B1 ;  /* 0x0000000000017941 */ /* 0x000fea0003800000 */
.L_x_62:
        /* <DEDUP_REMOVED lines=10> */
.L_x_65:
[----:B------:R-:W-:Y:S05]  /*220b0*/  BSYNC B1 ;  /* 0x0000000000017941 */ /* 0x000fea0003800000 */
.L_x_64:
        /* <DEDUP_REMOVED lines=10> */
.L_x_67:
[----:B------:R-:W-:Y:S05]  /*22160*/  BSYNC B1 ;  /* 0x0000000000017941 */ /* 0x000fea0003800000 */
.L_x_66:
        /* <DEDUP_REMOVED lines=10> */
.L_x_69:
[----:B------:R-:W-:Y:S05]  /*22210*/  BSYNC B1 ;  /* 0x0000000000017941 */ /* 0x000fea0003800000 */
.L_x_68:
        /* <DEDUP_REMOVED lines=10> */
.L_x_71:
[----:B------:R-:W-:Y:S05]  /*222c0*/  BSYNC B1 ;  /* 0x0000000000017941 */ /* 0x000fea0003800000 */
.L_x_70:
        /* <DEDUP_REMOVED lines=10> */
.L_x_73:
[----:B------:R-:W-:Y:S05]  /*22370*/  BSYNC B1 ;  /* 0x0000000000017941 */ /* 0x000fea0003800000 */
.L_x_72:
        /* <DEDUP_REMOVED lines=10> */
.L_x_75:
[----:B------:R-:W-:Y:S05]  /*22420*/  BSYNC B1 ;  /* 0x0000000000017941 */ /* 0x000fea0003800000 */
.L_x_74:
        /* <DEDUP_REMOVED lines=10> */
.L_x_77:
[----:B------:R-:W-:Y:S05]  /*224d0*/  BSYNC B1 ;  /* 0x0000000000017941 */ /* 0x000fea0003800000 */
.L_x_76:
        /* <DEDUP_REMOVED lines=10> */
.L_x_79:
[----:B------:R-:W-:Y:S05]  /*22580*/  BSYNC B1 ;  /* 0x0000000000017941 */ /* 0x000fea0003800000 */
.L_x_78:
        /* <DEDUP_REMOVED lines=10> */
.L_x_81:
[----:B------:R-:W-:Y:S05]  /*22630*/  BSYNC B1 ;  /* 0x0000000000017941 */ /* 0x000fea0003800000 */
.L_x_80:
        /* <DEDUP_REMOVED lines=10> */
.L_x_83:
[----:B------:R-:W-:Y:S05]  /*226e0*/  BSYNC B1 ;  /* 0x0000000000017941 */ /* 0x000fea0003800000 */
.L_x_82:
        /* <DEDUP_REMOVED lines=10> */
.L_x_85:
[----:B------:R-:W-:Y:S05]  /*22790*/  BSYNC B1 ;  /* 0x0000000000017941 */ /* 0x000fea0003800000 */
.L_x_84:
        /* <DEDUP_REMOVED lines=10> */
.L_x_87:
[----:B------:R-:W-:Y:S05]  /*22840*/  BSYNC B1 ;  /* 0x0000000000017941 */ /* 0x000fea0003800000 */
.L_x_86:
        /* <DEDUP_REMOVED lines=10> */
.L_x_89:
[----:B------:R-:W-:Y:S05]  /*228f0*/  BSYNC B1 ;  /* 0x0000000000017941 */ /* 0x000fea0003800000 */
.L_x_88:
        /* <DEDUP_REMOVED lines=10> */
.L_x_91:
[----:B------:R-:W-:Y:S05]  /*229a0*/  BSYNC B1 ;  /* 0x0000000000017941 */ /* 0x000fea0003800000 */
.L_x_90:
        /* <DEDUP_REMOVED lines=10> */
.L_x_93:
[----:B------:R-:W-:Y:S05]  /*22a50*/  BSYNC B1 ;  /* 0x0000000000017941 */ /* 0x000fea0003800000 */
.L_x_92:
        /* <DEDUP_REMOVED lines=10> */
.L_x_95:
[----:B------:R-:W-:Y:S05]  /*22b00*/  BSYNC B1 ;  /* 0x0000000000017941 */ /* 0x000fea0003800000 */
.L_x_94:
        /* <DEDUP_REMOVED lines=10> */
.L_x_97:
[----:B------:R-:W-:Y:S05]  /*22bb0*/  BSYNC B1 ;  /* 0x0000000000017941 */ /* 0x000fea0003800000 */
.L_x_96:
        /* <DEDUP_REMOVED lines=10> */
.L_x_99:
[----:B------:R-:W-:Y:S05]  /*22c60*/  BSYNC B1 ;  /* 0x0000000000017941 */ /* 0x000fea0003800000 */
.L_x_98:
        /* <DEDUP_REMOVED lines=10> */
.L_x_101:
[----:B------:R-:W-:Y:S05]  /*22d10*/  BSYNC B1 ;  /* 0x0000000000017941 */ /* 0x000fea0003800000 */
.L_x_100:
        /* <DEDUP_REMOVED lines=10> */
.L_x_103:
[----:B------:R-:W-:Y:S05]  /*22dc0*/  BSYNC B1 ;  /* 0x0000000000017941 */ /* 0x000fea0003800000 */
.L_x_102:
        /* <DEDUP_REMOVED lines=10> */
.L_x_105:
[----:B------:R-:W-:Y:S05]  /*22e70*/  BSYNC B1 ;  /* 0x0000000000017941 */ /* 0x000fea0003800000 */
.L_x_104:
        /* <DEDUP_REMOVED lines=10> */
.L_x_107:
[----:B------:R-:W-:Y:S05]  /*22f20*/  BSYNC B1 ;  /* 0x0000000000017941 */ /* 0x000fea0003800000 */
.L_x_106:
        /* <DEDUP_REMOVED lines=10> */
.L_x_109:
[----:B------:R-:W-:Y:S05]  /*22fd0*/  BSYNC B1 ;  /* 0x0000000000017941 */ /* 0x000fea0003800000 */
.L_x_108:
        /* <DEDUP_REMOVED lines=10> */
.L_x_111:
[----:B------:R-:W-:Y:S05]  /*23080*/  BSYNC B1 ;  /* 0x0000000000017941 */ /* 0x000fea0003800000 */
.L_x_110:
        /* <DEDUP_REMOVED lines=10> */
.L_x_113:
[----:B------:R-:W-:Y:S05]  /*23130*/  BSYNC B1 ;  /* 0x0000000000017941 */ /* 0x000fea0003800000 */
.L_x_112:
        /* <DEDUP_REMOVED lines=10> */
.L_x_115:
[----:B------:R-:W-:Y:S05]  /*231e0*/  BSYNC B1 ;  /* 0x0000000000017941 */ /* 0x000fea0003800000 */
.L_x_114:
        /* <DEDUP_REMOVED lines=10> */
.L_x_117:
[----:B------:R-:W-:Y:S05]  /*23290*/  BSYNC B1 ;  /* 0x0000000000017941 */ /* 0x000fea0003800000 */
.L_x_116:
        /* <DEDUP_REMOVED lines=10> */
.L_x_119:
[----:B------:R-:W-:Y:S05]  /*23340*/  BSYNC B1 ;  /* 0x0000000000017941 */ /* 0x000fea0003800000 */
.L_x_118:
        /* <DEDUP_REMOVED lines=10> */
.L_x_121:
[----:B------:R-:W-:Y:S05]  /*233f0*/  BSYNC B1 ;  /* 0x0000000000017941 */ /* 0x000fea0003800000 */
.L_x_120:
[----:B--2---:R-:W2:Y:S01]  /*23400*/  LDL.LU R23, [R1+0xbc] ;  /* 0x0000bc0001177983 */ /* 0x004ea20000300800 */
[----:B-----5:R-:W-:Y:S01]  /*23410*/  LOP3.LUT R157, R156, 0xffffe000, RZ, 0xc0, !PT ;  /* 0xffffe0009c9d7812 */ /* 0x020fe200078ec0ff */
[----:B------:R-:W-:Y:S01]  /*23420*/  BSSY B1, `(.L_x_122) ;  /* 0x0000009000017945 */ /* 0x000fe20003800000 */
[----:B------:R-:W-:-:S03]  /*23430*/  ISETP.GT.AND P1, PT, R0, 0x60, P3 ;  /* 0x000000600000780c */ /* 0x000fc60001f24270 */
[----:B------:R-:W-:-:S04]  /*23440*/  FMUL R157, R157, R16 ;  /* 0x000000109d9d7220 */ /* 0x000fc80000400000 */
[----:B--2---:R-:W-:Y:S01]  /*23450*/  FFMA R157, R23, R2, R157 ;  /* 0x00000002179d7223 */ /* 0x004fe2000000009d */
[----:B------:R-:W-:-:S04]  /*23460*/  IMAD.MOV.U32 R23, RZ, RZ, R156 ;  /* 0x000000ffff177224 */ /* 0x000fc800078e009c */
[----:B------:R-:W-:-:S05]  /*23470*/  F2FP.TF32.F32.PACK_B R157, R157 ;  /* 0x0000009dff9d723e */ /* 0x000fca00024050ff */
[----:B------:R2:W-:Y:S01]  /*23480*/  @P2 STG.E desc[UR44][R6.64+0x164], R157 ;  /* 0x0001649d06002986 */ /* 0x0005e2000c10192c */
[----:B------:R-:W-:Y:S05]  /*23490*/  @!P1 BRA `(.L_x_123) ;  /* 0x0000000000049947 */ /* 0x000fea0003800000 */
[----:B------:R0:W5:Y:S02]  /*234a0*/  LDG.E.LTC128B R23, desc[UR44][R10.64+0x180] ;  /* 0x0001802c0a177981 */ /* 0x000164000c1e1920 */
.L_x_123:
[----:B------:R-:W-:Y:S05]  /*234b0*/  BSYNC B1 ;  /* 0x0000000000017941 */ /* 0x000fea0003800000 */
.L_x_122:
[----:B--2---:R-:W2:Y:S01]  /*234c0*/  LDL.LU R157, [R1+0xc0] ;  /* 0x0000c000019d7983 */ /* 0x004ea20000300800 */
[----:B-----5:R-:W-:Y:S01]  /*234d0*/  LOP3.LUT R156, R23, 0xffffe000, RZ, 0xc0, !PT ;  /* 0xffffe000179c7812 */ /* 0x020fe200078ec0ff */
        /* <DEDUP_REMOVED lines=8> */
.L_x_125:
[----:B------:R-:W-:Y:S05]  /*23560*/  BSYNC B1 ;  /* 0x0000000000017941 */ /* 0x000fea0003800000 */
.L_x_124:
        /* <DEDUP_REMOVED lines=10> */
.L_x_127:
[----:B------:R-:W-:Y:S05]  /*23610*/  BSYNC B1 ;  /* 0x0000000000017941 */ /* 0x000fea0003800000 */
.L_x_126:
        /* <DEDUP_REMOVED lines=10> */
.L_x_129:
[----:B------:R-:W-:Y:S05]  /*236c0*/  BSYNC B1 ;  /* 0x0000000000017941 */ /* 0x000fea0003800000 */
.L_x_128:
        /* <DEDUP_REMOVED lines=10> */
.L_x_131:
[----:B------:R-:W-:Y:S05]  /*23770*/  BSYNC B1 ;  /* 0x0000000000017941 */ /* 0x000fea0003800000 */
.L_x_130:
        /* <DEDUP_REMOVED lines=10> */
.L_x_133:
[----:B------:R-:W-:Y:S05]  /*23820*/  BSYNC B1 ;  /* 0x0000000000017941 */ /* 0x000fea0003800000 */
.L_x_132:
        /* <DEDUP_REMOVED lines=10> */
.L_x_135:
[----:B------:R-:W-:Y:S05]  /*238d0*/  BSYNC B1 ;  /* 0x0000000000017941 */ /* 0x000fea0003800000 */
.L_x_134:
        /* <DEDUP_REMOVED lines=10> */
.L_x_137:
[----:B------:R-:W-:Y:S05]  /*23980*/  BSYNC B1 ;  /* 0x0000000000017941 */ /* 0x000fea0003800000 */
.L_x_136:
        /* <DEDUP_REMOVED lines=10> */
.L_x_139:
[----:B------:R-:W-:Y:S05]  /*23a30*/  BSYNC B1 ;  /* 0x0000000000017941 */ /* 0x000fea0003800000 */
.L_x_138:
        /* <DEDUP_REMOVED lines=10> */
.L_x_141:
[----:B------:R-:W-:Y:S05]  /*23ae0*/  BSYNC B1 ;  /* 0x0000000000017941 */ /* 0x000fea0003800000 */
.L_x_140:
        /* <DEDUP_REMOVED lines=10> */
.L_x_143:
[----:B------:R-:W-:Y:S05]  /*23b90*/  BSYNC B1 ;  /* 0x0000000000017941 */ /* 0x000fea0003800000 */
.L_x_142:
        /* <DEDUP_REMOVED lines=10> */
.L_x_145:
[----:B------:R-:W-:Y:S05]  /*23c40*/  BSYNC B1 ;  /* 0x0000000000017941 */ /* 0x000fea0003800000 */
.L_x_144:
        /* <DEDUP_REMOVED lines=10> */
.L_x_147:
[----:B------:R-:W-:Y:S05]  /*23cf0*/  BSYNC B1 ;  /* 0x0000000000017941 */ /* 0x000fea0003800000 */
.L_x_146:
        /* <DEDUP_REMOVED lines=10> */
.L_x_149:
[----:B------:R-:W-:Y:S05]  /*23da0*/  BSYNC B1 ;  /* 0x0000000000017941 */ /* 0x000fea0003800000 */
.L_x_148:
        /* <DEDUP_REMOVED lines=10> */
.L_x_151:
[----:B------:R-:W-:Y:S05]  /*23e50*/  BSYNC B1 ;  /* 0x0000000000017941 */ /* 0x000fea0003800000 */
.L_x_150:
        /* <DEDUP_REMOVED lines=10> */
.L_x_153:
[----:B------:R-:W-:Y:S05]  /*23f00*/  BSYNC B1 ;  /* 0x0000000000017941 */ /* 0x000fea0003800000 */
.L_x_152:
        /* <DEDUP_REMOVED lines=10> */
.L_x_155:
[----:B------:R-:W-:Y:S05]  /*23fb0*/  BSYNC B1 ;  /* 0x0000000000017941 */ /* 0x000fea0003800000 */
.L_x_154:
        /* <DEDUP_REMOVED lines=10> */
.L_x_157:
[----:B------:R-:W-:Y:S05]  /*24060*/  BSYNC B1 ;  /* 0x0000000000017941 */ /* 0x000fea0003800000 */
.L_x_156:
        /* <DEDUP_REMOVED lines=10> */
.L_x_159:
[----:B------:R-:W-:Y:S05]  /*24110*/  BSYNC B1 ;  /* 0x0000000000017941 */ /* 0x000fea0003800000 */
.L_x_158:
        /* <DEDUP_REMOVED lines=10> */
.L_x_161:
[----:B------:R-:W-:Y:S05]  /*241c0*/  BSYNC B1 ;  /* 0x0000000000017941 */ /* 0x000fea0003800000 */
.L_x_160:
        /* <DEDUP_REMOVED lines=10> */
.L_x_163:
[----:B------:R-:W-:Y:S05]  /*24270*/  BSYNC B1 ;  /* 0x0000000000017941 */ /* 0x000fea0003800000 */
.L_x_162:
        /* <DEDUP_REMOVED lines=10> */
.L_x_165:
[----:B------:R-:W-:Y:S05]  /*24320*/  BSYNC B1 ;  /* 0x0000000000017941 */ /* 0x000fea0003800000 */
.L_x_164:
        /* <DEDUP_REMOVED lines=10> */
.L_x_167:
[----:B------:R-:W-:Y:S05]  /*243d0*/  BSYNC B1 ;  /* 0x0000000000017941 */ /* 0x000fea0003800000 */
.L_x_166:
        /* <DEDUP_REMOVED lines=10> */
.L_x_169:
[----:B------:R-:W-:Y:S05]  /*24480*/  BSYNC B1 ;  /* 0x0000000000017941 */ /* 0x000fea0003800000 */
.L_x_168:
        /* <DEDUP_REMOVED lines=10> */
.L_x_171:
[----:B------:R-:W-:Y:S05]  /*24530*/  BSYNC B1 ;  /* 0x0000000000017941 */ /* 0x000fea0003800000 */
.L_x_170:
        /* <DEDUP_REMOVED lines=10> */
.L_x_173:
[----:B------:R-:W-:Y:S05]  /*245e0*/  BSYNC B1 ;  /* 0x0000000000017941 */ /* 0x000fea0003800000 */
.L_x_172:
        /* <DEDUP_REMOVED lines=10> */
.L_x_175:
[----:B------:R-:W-:Y:S05]  /*24690*/  BSYNC B1 ;  /* 0x0000000000017941 */ /* 0x000fea0003800000 */
.L_x_174:
        /* <DEDUP_REMOVED lines=10> */
.L_x_177:
[----:B------:R-:W-:Y:S05]  /*24740*/  BSYNC B1 ;  /* 0x0000000000017941 */ /* 0x000fea0003800000 */
.L_x_176:
        /* <DEDUP_REMOVED lines=10> */
.L_x_179:
[----:B------:R-:W-:Y:S05]  /*247f0*/  BSYNC B1 ;  /* 0x0000000000017941 */ /* 0x000fea0003800000 */
.L_x_178:
        /* <DEDUP_REMOVED lines=10> */
.L_x_181:
[----:B------:R-:W-:Y:S05]  /*248a0*/  BSYNC B1 ;  /* 0x0000000000017941 */ /* 0x000fea0003800000 */
.L_x_180:
        /* <DEDUP_REMOVED lines=10> */
.L_x_183:
[----:B------:R-:W-:Y:S05]  /*24950*/  BSYNC B1 ;  /* 0x0000000000017941 */ /* 0x000fea0003800000 */
.L_x_182:
        /* <DEDUP_REMOVED lines=10> */
.L_x_185:
[----:B------:R-:W-:Y:S05]  /*24a00*/  BSYNC B1 ;  /* 0x0000000000017941 */ /* 0x000fea0003800000 */
.L_x_184:
        /* <DEDUP_REMOVED lines=10> */
.L_x_187:
[----:B------:R-:W-:Y:S05]  /*24ab0*/  BSYNC B1 ;  /* 0x0000000000017941 */ /* 0x000fea0003800000 */
.L_x_186:
        /* <DEDUP_REMOVED lines=10> */
.L_x_189:
[----:B------:R-:W-:Y:S05]  /*24b60*/  BSYNC B1 ;  /* 0x0000000000017941 */ /* 0x000fea0003800000 */
.L_x_188:
        /* <DEDUP_REMOVED lines=10> */
.L_x_191:
[----:B------:R-:W-:Y:S05]  /*24c10*/  BSYNC B1 ;  /* 0x0000000000017941 */ /* 0x000fea0003800000 */
.L_x_190:
        /* <DEDUP_REMOVED lines=10> */
.L_x_193:
[----:B------:R-:W-:Y:S05]  /*24cc0*/  BSYNC B1 ;  /* 0x0000000000017941 */ /* 0x000fea0003800000 */
.L_x_192:
        /* <DEDUP_REMOVED lines=10> */
.L_x_195:
[----:B------:R-:W-:Y:S05]  /*24d70*/  BSYNC B1 ;  /* 0x0000000000017941 */ /* 0x000fea0003800000 */
.L_x_194:
        /* <DEDUP_REMOVED lines=10> */
.L_x_197:
[----:B------:R-:W-:Y:S05]  /*24e20*/  BSYNC B1 ;  /* 0x0000000000017941 */ /* 0x000fea0003800000 */
.L_x_196:
        /* <DEDUP_REMOVED lines=10> */
.L_x_199:
[----:B------:R-:W-:Y:S05]  /*24ed0*/  BSYNC B1 ;  /* 0x0000000000017941 */ /* 0x000fea0003800000 */
.L_x_198:
        /* <DEDUP_REMOVED lines=10> */
.L_x_201:
[----:B------:R-:W-:Y:S05]  /*24f80*/  BSYNC B1 ;  /* 0x0000000000017941 */ /* 0x000fea0003800000 */
.L_x_200:
        /* <DEDUP_REMOVED lines=10> */
.L_x_203:
[----:B------:R-:W-:Y:S05]  /*25030*/  BSYNC B1 ;  /* 0x0000000000017941 */ /* 0x000fea0003800000 */
.L_x_202:
        /* <DEDUP_REMOVED lines=10> */
.L_x_205:
[----:B------:R-:W-:Y:S05]  /*250e0*/  BSYNC B1 ;  /* 0x0000000000017941 */ /* 0x000fea0003800000 */
.L_x_204:
        /* <DEDUP_REMOVED lines=10> */
.L_x_207:
[----:B------:R-:W-:Y:S05]  /*25190*/  BSYNC B1 ;  /* 0x0000000000017941 */ /* 0x000fea0003800000 */
.L_x_206:
        /* <DEDUP_REMOVED lines=10> */
.L_x_209:
[----:B------:R-:W-:Y:S05]  /*25240*/  BSYNC B1 ;  /* 0x0000000000017941 */ /* 0x000fea0003800000 */
.L_x_208:
        /* <DEDUP_REMOVED lines=10> */
.L_x_211:
[----:B------:R-:W-:Y:S05]  /*252f0*/  BSYNC B1 ;  /* 0x0000000000017941 */ /* 0x000fea0003800000 */
.L_x_210:
        /* <DEDUP_REMOVED lines=10> */
.L_x_213:
[----:B------:R-:W-:Y:S05]  /*253a0*/  BSYNC B1 ;  /* 0x0000000000017941 */ /* 0x000fea0003800000 */
.L_x_212:
        /* <DEDUP_REMOVED lines=10> */
.L_x_215:
[----:B------:R-:W-:Y:S05]  /*25450*/  BSYNC B1 ;  /* 0x0000000000017941 */ /* 0x000fea0003800000 */
.L_x_214:
        /* <DEDUP_REMOVED lines=10> */
.L_x_217:
[----:B------:R-:W-:Y:S05]  /*25500*/  BSYNC B1 ;  /* 0x0000000000017941 */ /* 0x000fea0003800000 */
.L_x_216:
        /* <DEDUP_REMOVED lines=10> */
.L_x_219:
[----:B------:R-:W-:Y:S05]  /*255b0*/  BSYNC B1 ;  /* 0x0000000000017941 */ /* 0x000fea0003800000 */
.L_x_218:
        /* <DEDUP_REMOVED lines=10> */
.L_x_221:
[----:B------:R-:W-:Y:S05]  /*25660*/  BSYNC B1 ;  /* 0x0000000000017941 */ /* 0x000fea0003800000 */
.L_x_220:
        /* <DEDUP_REMOVED lines=10> */
.L_x_223:
[----:B------:R-:W-:Y:S05]  /*25710*/  BSYNC B1 ;  /* 0x0000000000017941 */ /* 0x000fea0003800000 */
.L_x_222:
        /* <DEDUP_REMOVED lines=10> */
.L_x_225:
[----:B------:R-:W-:Y:S05]  /*257c0*/  BSYNC B1 ;  /* 0x0000000000017941 */ /* 0x000fea0003800000 */
.L_x_224:
        /* <DEDUP_REMOVED lines=10> */
.L_x_227:
[----:B------:R-:W-:Y:S05]  /*25870*/  BSYNC B1 ;  /* 0x0000000000017941 */ /* 0x000fea0003800000 */
.L_x_226:
        /* <DEDUP_REMOVED lines=10> */
.L_x_229:
[----:B------:R-:W-:Y:S05]  /*25920*/  BSYNC B1 ;  /* 0x0000000000017941 */ /* 0x000fea0003800000 */
.L_x_228:
        /* <DEDUP_REMOVED lines=10> */
.L_x_231:
[----:B------:R-:W-:Y:S05]  /*259d0*/  BSYNC B1 ;  /* 0x0000000000017941 */ /* 0x000fea0003800000 */
.L_x_230:
        /* <DEDUP_REMOVED lines=10> */
.L_x_233:
[----:B------:R-:W-:Y:S05]  /*25a80*/  BSYNC B1 ;  /* 0x0000000000017941 */ /* 0x000fea0003800000 */
.L_x_232:
        /* <DEDUP_REMOVED lines=10> */
.L_x_235:
[----:B------:R-:W-:Y:S05]  /*25b30*/  BSYNC B1 ;  /* 0x0000000000017941 */ /* 0x000fea0003800000 */
.L_x_234:
        /* <DEDUP_REMOVED lines=10> */
.L_x_237:
[----:B------:R-:W-:Y:S05]  /*25be0*/  BSYNC B1 ;  /* 0x0000000000017941 */ /* 0x000fea0003800000 */
.L_x_236:
        /* <DEDUP_REMOVED lines=10> */
.L_x_239:
[----:B------:R-:W-:Y:S05]  /*25c90*/  BSYNC B1 ;  /* 0x0000000000017941 */ /* 0x000fea0003800000 */
.L_x_238:
        /* <DEDUP_REMOVED lines=10> */
.L_x_241:
[----:B------:R-:W-:Y:S05]  /*25d40*/  BSYNC B1 ;  /* 0x0000000000017941 */ /* 0x000fea0003800000 */
.L_x_240:
        /* <DEDUP_REMOVED lines=10> */
.L_x_243:
[----:B------:R-:W-:Y:S05]  /*25df0*/  BSYNC B1 ;  /* 0x0000000000017941 */ /* 0x000fea0003800000 */
.L_x_242:
        /* <DEDUP_REMOVED lines=10> */
.L_x_245:
[----:B------:R-:W-:Y:S05]  /*25ea0*/  BSYNC B1 ;  /* 0x0000000000017941 */ /* 0x000fea0003800000 */
.L_x_244:
        /* <DEDUP_REMOVED lines=10> */
.L_x_247:
[----:B------:R-:W-:Y:S05]  /*25f50*/  BSYNC B1 ;  /* 0x0000000000017941 */ /* 0x000fea0003800000 */
.L_x_246:
        /* <DEDUP_REMOVED lines=10> */
.L_x_249:
[----:B------:R-:W-:Y:S05]  /*26000*/  BSYNC B1 ;  /* 0x0000000000017941 */ /* 0x000fea0003800000 */
.L_x_248:
        /* <DEDUP_REMOVED lines=10> */
.L_x_251:
[----:B------:R-:W-:Y:S05]  /*260b0*/  BSYNC B1 ;  /* 0x0000000000017941 */ /* 0x000fea0003800000 */
.L_x_250:
        /* <DEDUP_REMOVED lines=10> */
.L_x_253:
[----:B------:R-:W-:Y:S05]  /*26160*/  BSYNC B1 ;  /* 0x0000000000017941 */ /* 0x000fea0003800000 */
.L_x_252:
        /* <DEDUP_REMOVED lines=10> */
.L_x_255:
[----:B------:R-:W-:Y:S05]  /*26210*/  BSYNC B1 ;  /* 0x0000000000017941 */ /* 0x000fea0003800000 */
.L_x_254:
        /* <DEDUP_REMOVED lines=10> */
.L_x_257:
[----:B------:R-:W-:Y:S05]  /*262c0*/  BSYNC B1 ;  /* 0x0000000000017941 */ /* 0x000fea0003800000 */
.L_x_256:
        /* <DEDUP_REMOVED lines=10> */
.L_x_259:
[----:B------:R-:W-:Y:S05]  /*26370*/  BSYNC B1 ;  /* 0x0000000000017941 */ /* 0x000fea0003800000 */
.L_x_258:
        /* <DEDUP_REMOVED lines=10> */
.L_x_261:
[----:B------:R-:W-:Y:S05]  /*26420*/  BSYNC B1 ;  /* 0x0000000000017941 */ /* 0x000fea0003800000 */
.L_x_260:
        /* <DEDUP_REMOVED lines=10> */
.L_x_263:
[----:B------:R-:W-:Y:S05]  /*264d0*/  BSYNC B1 ;  /* 0x0000000000017941 */ /* 0x000fea0003800000 */
.L_x_262:
        /* <DEDUP_REMOVED lines=10> */
.L_x_265:
[----:B------:R-:W-:Y:S05]  /*26580*/  BSYNC B1 ;  /* 0x0000000000017941 */ /* 0x000fea0003800000 */
.L_x_264:
        /* <DEDUP_REMOVED lines=10> */
.L_x_267:
[----:B------:R-:W-:Y:S05]  /*26630*/  BSYNC B1 ;  /* 0x0000000000017941 */ /* 0x000fea0003800000 */
.L_x_266:
        /* <DEDUP_REMOVED lines=10> */
.L_x_269:
[----:B------:R-:W-:Y:S05]  /*266e0*/  BSYNC B1 ;  /* 0x0000000000017941 */ /* 0x000fea0003800000 */
.L_x_268:
        /* <DEDUP_REMOVED lines=10> */
.L_x_271:
[----:B------:R-:W-:Y:S05]  /*26790*/  BSYNC B1 ;  /* 0x0000000000017941 */ /* 0x000fea0003800000 */
.L_x_270:
        /* <DEDUP_REMOVED lines=10> */
.L_x_273:
[----:B------:R-:W-:Y:S05]  /*26840*/  BSYNC B1 ;  /* 0x0000000000017941 */ /* 0x000fea0003800000 */
.L_x_272:
        /* <DEDUP_REMOVED lines=10> */
.L_x_275:
[----:B------:R-:W-:Y:S05]  /*268f0*/  BSYNC B1 ;  /* 0x0000000000017941 */ /* 0x000fea0003800000 */
.L_x_274:
        /* <DEDUP_REMOVED lines=10> */
.L_x_277:
[----:B------:R-:W-:Y:S05]  /*269a0*/  BSYNC B1 ;  /* 0x0000000000017941 */ /* 0x000fea0003800000 */
.L_x_276:
[----:B01-34-:R-:W3:Y:S01]  /*269b0*/  LDL.LU R10, [R1+0x1f4] ;  /* 0x0001f400010a7983 */ /* 0x01bee20000300800 */
        /* <DEDUP_REMOVED lines=9> */
.L_x_279:
[----:B------:R-:W-:Y:S05]  /*26a50*/  BSYNC B1 ;  /* 0x0000000000017941 */ /* 0x000fea0003800000 */
.L_x_278:
[----:B------:R-:W3:Y:S01]  /*26a60*/  LDL.LU R10, [R1+0x1f8] ;  /* 0x0001f800010a7983 */ /* 0x000ee20000300800 */
[----:B0----5:R-:W-:Y:S01]  /*26a70*/  LOP3.LUT R11, R23, 0xffffe000, RZ, 0xc0, !PT ;  /* 0xffffe000170b7812 */ /* 0x021fe200078ec0ff */
[----:B------:R-:W-:Y:S01]  /*26a80*/  BSSY B1, `(.L_x_280) ;  /* 0x000000b000017945 */ /* 0x000fe20003800000 */
[----:B------:R-:W-:Y:S02]  /*26a90*/  ISETP.GT.AND P1, PT, R0, 0xf9, P0 ;  /* 0x000000f90000780c */ /* 0x000fe40000724270 */
[----:B------:R-:W-:Y:S01]  /*26aa0*/  IADD3 R169, P2, R3, 0x80, RZ ;  /* 0x0000008003a97810 */ /* 0x000fe20007f5e0ff */
[----:B------:R-:W-:-:S03]  /*26ab0*/  FMUL R11, R11, R16 ;  /* 0x000000100b0b7220 */ /* 0x000fc60000400000 */
[----:B------:R-:W-:Y:S01]  /*26ac0*/  IADD3.X R3, RZ, UR7, RZ, P2, !PT ;  /* 0x00000007ff037c10 */ /* 0x000fe200097fe4ff */
[----:B---3--:R-:W-:-:S04]  /*26ad0*/  FFMA R11, R10, R2, R11 ;  /* 0x000000020a0b7223 */ /* 0x008fc8000000000b */
[----:B------:R-:W-:Y:S01]  /*26ae0*/  IMAD R10, R3, R14, RZ ;  /* 0x0000000e030a7224 */ /* 0x000fe200078e02ff */
[----:B------:R-:W-:-:S05]  /*26af0*/  F2FP.TF32.F32.PACK_B R11, R11 ;  /* 0x0000000bff0b723e */ /* 0x000fca00024050ff */
[----:B------:R0:W-:Y:S01]  /*26b00*/  @P4 STG.E desc[UR44][R6.64+0x3e0], R11 ;  /* 0x0003e00b06004986 */ /* 0x0001e2000c10192c */
[----:B------:R-:W-:Y:S05]  /*26b10*/  @!P1 BRA `(.L_x_281) ;  /* 0x0000000000049947 */ /* 0x000fea0003800000 */
[----:B------:R3:W5:Y:S02]  /*26b20*/  LDG.E.LTC128B R23, desc[UR44][R8.64+0x3e4] ;  /* 0x0003e42c08177981 */ /* 0x000764000c1e1920 */
.L_x_281:
[----:B------:R-:W-:Y:S05]  /*26b30*/  BSYNC B1 ;  /* 0x0000000000017941 */ /* 0x000fea0003800000 */
.L_x_280:
[----:B0-----:R-:W4:Y:S01]  /*26b40*/  LDL.LU R11, [R1+0x1fc] ;  /* 0x0001fc00010b7983 */ /* 0x001f220000300800 */
[----:B-----5:R-:W-:Y:S01]  /*26b50*/  LOP3.LUT R3, R23, 0xffffe000, RZ, 0xc0, !PT ;  /* 0xffffe00017037812 */ /* 0x020fe200078ec0ff */
[C---:B------:R-:W-:Y:S01]  /*26b60*/  IMAD R167, R169.reuse, R15, R10 ;  /* 0x0000000fa9a77224 */ /* 0x040fe200078e020a */
[----:B------:R-:W-:Y:S01]  /*26b70*/  ISETP.GT.AND P0, PT, R158, 0x80, PT ;  /* 0x000000809e00780c */ /* 0x000fe20003f04270 */
[----:B-1-3--:R-:W-:-:S04]  /*26b80*/  IMAD.WIDE.U32 R8, R169, R14, R20 ;  /* 0x0000000ea9087225 */ /* 0x00afc800078e0014 */
[----:B------:R-:W-:Y:S01]  /*26b90*/  FMUL R3, R3, R16 ;  /* 0x0000001003037220 */ /* 0x000fe20000400000 */
[----:B------:R-:W-:Y:S01]  /*26ba0*/  ISETP.GT.AND P4, PT, R0, RZ, P0 ;  /* 0x000000ff0000720c */ /* 0x000fe20000784270 */
[----:B------:R-:W-:Y:S01]  /*26bb0*/  IMAD.IADD R9, R9, 0x1, R167 ;  /* 0x0000000109097824 */ /* 0x000fe200078e02a7 */
[----:B------:R-:W-:Y:S01]  /*26bc0*/  LEA R10, P2, R8, R12, 0x2 ;  /* 0x0000000c080a7211 */ /* 0x000fe200078410ff */
[----:B----4-:R-:W-:-:S03]  /*26bd0*/  FFMA R15, R11, R2, R3 ;  /* 0x000000020b0f7223 */ /* 0x010fc60000000003 */
[----:B------:R-:W-:Y:S02]  /*26be0*/  LEA.HI.X R11, R8, R13, R9, 0x2, P2 ;  /* 0x0000000d080b7211 */ /* 0x000fe400010f1409 */
[----:B------:R-:W-:-:S05]  /*26bf0*/  F2FP.TF32.F32.PACK_B R15, R15 ;  /* 0x0000000fff0f723e */ /* 0x000fca00024050ff */
[----:B------:R0:W-:Y:S04]  /*26c00*/  @P1 STG.E desc[UR44][R6.64+0x3e4], R15 ;  /* 0x0003e40f06001986 */ /* 0x0001e8000c10192c */
[----:B------:R-:W3:Y:S01]  /*26c10*/  @P4 LDG.E.LTC128B R23, desc[UR44][R10.64] ;  /* 0x0000002c0a174981 */ /* 0x000ee2000c1e1920 */
[----:B------:R-:W-:Y:S01]  /*26c20*/  IMAD.WIDE.U32 R8, R169, R14, R18 ;  /* 0x0000000ea9087225 */ /* 0x000fe200078e0012 */
[----:B------:R-:W-:Y:S01]  /*26c30*/  MOV R165, UR8 ;  /* 0x0000000800a57c02 */ /* 0x000fe20008000f00 */
[----:B------:R-:W-:Y:S01]  /*26c40*/  BSSY B1, `(.L_x_282) ;  /* 0x0000014000017945 */ /* 0x000fe20003800000 */
[----:B------:R-:W-:Y:S01]  /*26c50*/  ISETP.GT.AND P2, PT, R0, 0x1, P0 ;  /* 0x000000010000780c */ /* 0x000fe20000744270 */
[----:B------:R-:W-:Y:S01]  /*26c60*/  IMAD.U32 R163, RZ, RZ, UR8 ;  /* 0x00000008ffa37e24 */ /* 0x000fe2000f8e00ff */
[----:B------:R-:W-:Y:S01]  /*26c70*/  IADD3 R9, R167, R9, RZ ;  /* 0x00000009a7097210 */ /* 0x000fe20007ffe0ff */
[----:B------:R-:W-:-:S03]  /*26c80*/  IMAD.U32 R164, RZ, RZ, UR9 ;  /* 0x00000009ffa47e24 */ /* 0x000fc6000f8e00ff */
[----:B------:R-:W-:Y:S01]  /*26c90*/  SHF.L.U32 R163, R163, 0x9, RZ ;  /* 0x00000009a3a37819 */ /* 0x000fe200000006ff */
[----:B--2---:R-:W-:Y:S01]  /*26ca0*/  IMAD.WIDE.U32 R156, R22, UR42, R8 ;  /* 0x0000002a169c7c25 */ /* 0x004fe2000f8e0008 */
[----:B------:R-:W-:Y:S02]  /*26cb0*/  SHF.L.U64.HI R165, R165, 0x9, R164 ;  /* 0x00000009a5a57819 */ /* 0x000fe400000102a4 */
[----:B------:R-:W-:Y:S02]  /*26cc0*/  IADD3 R8, P1, R163, R4, RZ ;  /* 0x00000004a3087210 */ /* 0x000fe40007f3e0ff */
[----:B0-----:R-:W-:Y:S02]  /*26cd0*/  LEA R6, P3, R156, R12, 0x2 ;  /* 0x0000000c9c067211 */ /* 0x001fe400078610ff */
[----:B------:R-:W-:Y:S02]  /*26ce0*/  IADD3.X R9, R165, R5, RZ, P1, !PT ;  /* 0x00000005a5097210 */ /* 0x000fe40000ffe4ff */
[----:B---3--:R-:W-:-:S05]  /*26cf0*/  LOP3.LUT R3, R23, 0xffffe000, RZ, 0xc0, !PT ;  /* 0xffffe00017037812 */ /* 0x008fca00078ec0ff */
[----:B------:R-:W-:-:S04]  /*26d00*/  FMUL R3, R3, R16 ;  /* 0x0000001003037220 */ /* 0x000fc80000400000 */
[----:B------:R-:W-:Y:S01]  /*26d10*/  FFMA R11, R24, R2, R3 ;  /* 0x00000002180b7223 */ /* 0x000fe20000000003 */
[----:B------:R-:W-:-:S04]  /*26d20*/  IMAD.IADD R3, R159, 0x1, R157 ;  /* 0x000000019f037824 */ /* 0x000fc800078e029d */
[----:B------:R-:W-:Y:S02]  /*26d30*/  F2FP.TF32.F32.PACK_B R11, R11 ;  /* 0x0000000bff0b723e */ /* 0x000fe400024050ff */
[----:B------:R-:W-:-:S03]  /*26d40*/  LEA.HI.X R7, R156, R13, R3, 0x2, P3 ;  /* 0x0000000d9c077211 */ /* 0x000fc600018f1403 */
[----:B------:R0:W-:Y:S01]  /*26d50*/  @P4 STG.E desc[UR44][R8.64], R11 ;  /* 0x0000000b08004986 */ /* 0x0001e2000c10192c */
[----:B------:R-:W-:Y:S05]  /*26d60*/  @!P2 BRA `(.L_x_283) ;  /* 0x000000000004a947 */ /* 0x000fea0003800000 */
[----:B------:R1:W5:Y:S02]  /*26d70*/  LDG.E.LTC128B R23, desc[UR44][R6.64+0x4] ;  /* 0x0000042c06177981 */ /* 0x000364000c1e1920 */
.L_x_283:
[----:B------:R-:W-:Y:S05]  /*26d80*/  BSYNC B1 ;  /* 0x0000000000017941 */ /* 0x000fea0003800000 */
.L_x_282:
[----:B-----5:R-:W-:Y:S01]  /*26d90*/  LOP3.LUT R3, R23, 0xffffe000, RZ, 0xc0, !PT ;  /* 0xffffe00017037812 */ /* 0x020fe200078ec0ff */
[----:B------:R-:W-:Y:S01]  /*26da0*/  IMAD.WIDE.U32 R14, R169, R14, R154 ;  /* 0x0000000ea90e7225 */ /* 0x000fe200078e009a */
[----:B------:R-:W-:Y:S01]  /*26db0*/  ISETP.GT.AND P1, PT, R158, 0x88, PT ;  /* 0x000000889e00780c */ /* 0x000fe20003f24270 */
[----:B------:R-:W-:Y:S02]  /*26dc0*/  BSSY B1, `(.L_x_284) ;  /* 0x0000010000017945 */ /* 0x000fe40003800000 */
[----:B------:R-:W-:Y:S01]  /*26dd0*/  FMUL R10, R3, R16 ;  /* 0x00000010030a7220 */ /* 0x000fe20000400000 */
[----:B------:R-:W-:Y:S01]  /*26de0*/  ISETP.GT.AND P3, PT, R0, RZ, P1 ;  /* 0x000000ff0000720c */ /* 0x000fe20000f64270 */
[----:B------:R-:W-:Y:S01]  /*26df0*/  IMAD.IADD R167, R167, 0x1, R15 ;  /* 0x00000001a7a77824 */ /* 0x000fe200078e020f */
[----:B------:R-:W-:Y:S01]  /*26e00*/  IADD3 R152, P4, R152, R14, RZ ;  /* 0x0000000e98987210 */ /* 0x000fe20007f9e0ff */
[----:B------:R-:W-:Y:S01]  /*26e10*/  FFMA R25, R25, R2, R10 ;  /* 0x0000000219197223 */ /* 0x000fe2000000000a */
[----:B------:R-:W-:-:S02]  /*26e20*/  IADD3 R14, P5, R18, R14, RZ ;  /* 0x0000000e120e7210 */ /* 0x000fc40007fbe0ff */
[----:B------:R-:W-:Y:S02]  /*26e30*/  IADD3.X R20, R167, R21, RZ, P4, !PT ;  /* 0x00000015a7147210 */ /* 0x000fe400027fe4ff */
[----:B------:R-:W-:Y:S01]  /*26e40*/  F2FP.TF32.F32.PACK_B R25, R25 ;  /* 0x00000019ff19723e */ /* 0x000fe200024050ff */
[----:B------:R-:W-:Y:S01]  /*26e50*/  IMAD.X R15, R19, 0x1, R167, P5 ;  /* 0x00000001130f7824 */ /* 0x000fe200028e06a7 */
[C---:B------:R-:W-:Y:S02]  /*26e60*/  LEA R10, P4, R152.reuse, R12, 0x2 ;  /* 0x0000000c980a7211 */ /* 0x040fe400078810ff */
[----:B------:R-:W-:Y:S01]  /*26e70*/  MOV R3, R23 ;  /* 0x0000001700037202 */ /* 0x000fe20000000f00 */
[----:B------:R2:W-:Y:S01]  /*26e80*/  @P2 STG.E desc[UR44][R8.64+0x4], R25 ;  /* 0x0000041908002986 */ /* 0x0005e2000c10192c */
[----:B0-----:R-:W-:Y:S01]  /*26e90*/  LEA.HI.X R11, R152, R13, R20, 0x2, P4 ;  /* 0x0000000d980b7211 */ /* 0x001fe200020f1414 */
[----:B------:R-:W-:Y:S08]  /*26ea0*/  @!P3 BRA `(.L_x_285) ;  /* 0x000000000004b947 */ /* 0x000ff00003800000 */
[----:B------:R0:W5:Y:S02]  /*26eb0*/  LDG.E.LTC128B R3, desc[UR44][R10.64] ;  /* 0x0000002c0a037981 */ /* 0x000164000c1e1920 */
.L_x_285:
[----:B------:R-:W-:Y:S05]  /*26ec0*/  BSYNC B1 ;  /* 0x0000000000017941 */ /* 0x000fea0003800000 */
.L_x_284:
[----:B0----5:R-:W-:Y:S01]  /*26ed0*/  LOP3.LUT R11, R3, 0xffffe000, RZ, 0xc0, !PT ;  /* 0xffffe000030b7812 */ /* 0x021fe200078ec0ff */
[----:B------:R-:W-:Y:S01]  /*26ee0*/  IMAD.WIDE.U32 R22, R22, UR42, R14 ;  /* 0x0000002a16167c25 */ /* 0x000fe2000f8e000e */
[----:B------:R-:W-:Y:S01]  /*26ef0*/  IADD3 R10, P2, R8, R161, RZ ;  /* 0x000000a1080a7210 */ /* 0x000fe20007f5e0ff */
[----:B------:R-:W-:Y:S01]  /*26f00*/  BSSY B1, `(.L_x_286) ;  /* 0x000000c000017945 */ /* 0x000fe20003800000 */
[----:B------:R-:W-:Y:S01]  /*26f10*/  ISETP.GT.AND P5, PT, R0, 0x1, P1 ;  /* 0x000000010000780c */ /* 0x000fe20000fa4270 */
[----:B------:R-:W-:Y:S01]  /*26f20*/  FMUL R11, R11, R16 ;  /* 0x000000100b0b7220 */ /* 0x000fe20000400000 */
[----:B------:R-:W-:Y:S01]  /*26f30*/  IMAD.IADD R159, R159, 0x1, R23 ;  /* 0x000000019f9f7824 */ /* 0x000fe200078e0217 */
[----:B------:R-:W-:Y:S02]  /*26f40*/  LEA R12, P4, R22, R12, 0x2 ;  /* 0x0000000c160c7211 */ /* 0x000fe400078810ff */
[----:B------:R-:W-:Y:S01]  /*26f50*/  FFMA R15, R26, R2, R11 ;  /* 0x000000021a0f7223 */ /* 0x000fe2000000000b */
[----:B------:R-:W-:-:S02]  /*26f60*/  IADD3.X R11, R9, R160, RZ, P2, !PT ;  /* 0x000000a0090b7210 */ /* 0x000fc400017fe4ff */
[----:B------:R-:W-:Y:S02]  /*26f70*/  LEA.HI.X R13, R22, R13, R159, 0x2, P4 ;  /* 0x0000000d160d7211 */ /* 0x000fe400020f149f */
[----:B------:R-:W-:-:S05]  /*26f80*/  F2FP.TF32.F32.PACK_B R15, R15 ;  /* 0x0000000fff0f723e */ /* 0x000fca00024050ff */
[----:B------:R0:W-:Y:S01]  /*26f90*/  @P3 STG.E desc[UR44][R10.64], R15 ;  /* 0x0000000f0a003986 */ /* 0x0001e2000c10192c */
[----:B------:R-:W-:Y:S05]  /*26fa0*/  @!P5 BRA `(.L_x_287) ;  /* 0x000000000004d947 */ /* 0x000fea0003800000 */
[----:B------:R3:W5:Y:S02]  /*26fb0*/  LDG.E.LTC128B R3, desc[UR44][R12.64+0x4] ;  /* 0x0000042c0c037981 */ /* 0x000764000c1e1920 */
.L_x_287:
[----:B------:R-:W-:Y:S05]  /*26fc0*/  BSYNC B1 ;  /* 0x0000000000017941 */ /* 0x000fea0003800000 */
.L_x_286:
[----:B0----5:R-:W-:Y:S01]  /*26fd0*/  LOP3.LUT R15, R3, 0xffffe000, RZ, 0xc0, !PT ;  /* 0xffffe000030f7812 */ /* 0x021fe200078ec0ff */
[----:B------:R-:W-:Y:S01]  /*26fe0*/  BSSY B1, `(.L_x_288) ;  /* 0x0000008000017945 */ /* 0x000fe20003800000 */
[----:B------:R-:W-:-:S03]  /*26ff0*/  ISETP.GT.AND P2, PT, R0, 0x8, P0 ;  /* 0x000000080000780c */ /* 0x000fc60000744270 */
[----:B------:R-:W-:-:S04]  /*27000*/  FMUL R14, R15, R16 ;  /* 0x000000100f0e7220 */ /* 0x000fc80000400000 */
[----:B------:R-:W-:-:S05]  /*27010*/  FFMA R27, R27, R2, R14 ;  /* 0x000000021b1b7223 */ /* 0x000fca000000000e */
[----:B------:R-:W-:-:S05]  /*27020*/  F2FP.TF32.F32.PACK_B R27, R27 ;  /* 0x0000001bff1b723e */ /* 0x000fca00024050ff */
[----:B------:R0:W-:Y:S01]  /*27030*/  @P5 STG.E desc[UR44][R10.64+0x4], R27 ;  /* 0x0000041b0a005986 */ /* 0x0001e2000c10192c */
[----:B------:R-:W-:Y:S05]  /*27040*/  @!P2 BRA `(.L_x_289) ;  /* 0x000000000004a947 */ /* 0x000fea0003800000 */
[----:B------:R4:W5:Y:S02]  /*27050*/  LDG.E.LTC128B R3, desc[UR44][R6.64+0x20] ;  /* 0x0000202c06037981 */ /* 0x000964000c1e1920 */
.L_x_289:
[----:B------:R-:W-:Y:S05]  /*27060*/  BSYNC B1 ;  /* 0x0000000000017941 */ /* 0x000fea0003800000 */
.L_x_288:
        /* <DEDUP_REMOVED lines=9> */
.L_x_291:
[----:B------:R-:W-:Y:S05]  /*27100*/  BSYNC B1 ;  /* 0x0000000000017941 */ /* 0x000fea0003800000 */
.L_x_290:
        /* <DEDUP_REMOVED lines=9> */
.L_x_293:
[----:B------:R-:W-:Y:S05]  /*271a0*/  BSYNC B1 ;  /* 0x0000000000017941 */ /* 0x000fea0003800000 */
.L_x_292:
[----:B-----5:R-:W-:Y:S01]  /*271b0*/  LOP3.LUT R11, R3, 0xffffe000, RZ, 0xc0, !PT ;  /* 0xffffe000030b7812 */ /* 0x020fe200078ec0ff */
[----:B------:R-:W-:Y:S01]  /*271c0*/  BSSY B1, `(.L_x_294) ;  /* 0x000000a000017945 */ /* 0x000fe20003800000 */
[----:B------:R-:W-:Y:S02]  /*271d0*/  IADD3 R10, P3, R161, R8, RZ ;  /* 0x00000008a10a7210 */ /* 0x000fe40007f7e0ff */
[----:B------:R-:W-:Y:S01]  /*271e0*/  ISETP.GT.AND P2, PT, R0, 0x9, P1 ;  /* 0x000000090000780c */ /* 0x000fe20000f44270 */
[----:B------:R-:W-:-:S04]  /*271f0*/  FMUL R11, R11, R16 ;  /* 0x000000100b0b7220 */ /* 0x000fc80000400000 */
[----:B------:R-:W-:Y:S01]  /*27200*/  FFMA R15, R30, R2, R11 ;  /* 0x000000021e0f7223 */ /* 0x000fe2000000000b */
[----:B------:R-:W-:-:S04]  /*27210*/  IMAD.X R11, R160, 0x1, R9, P3 ;  /* 0x00000001a00b7824 */ /* 0x000fc800018e0609 */
[----:B------:R-:W-:-:S05]  /*27220*/  F2FP.TF32.F32.PACK_B R15, R15 ;  /* 0x0000000fff0f723e */ /* 0x000fca00024050ff */
[----:B------:R0:W-:Y:S01]  /*27230*/  @P4 STG.E desc[UR44][R10.64+0x20], R15 ;  /* 0x0000200f0a004986 */ /* 0x0001e2000c10192c */
[----:B------:R-:W-:Y:S05]  /*27240*/  @!P2 BRA `(.L_x_295) ;  /* 0x000000000004a947 */ /* 0x000fea0003800000 */
[----:B------:R0:W5:Y:S02]  /*27250*/  LDG.E.LTC128B R3, desc[UR44][R12.64+0x24] ;  /* 0x0000242c0c037981 */ /* 0x000164000c1e1920 */
.L_x_295:
[----:B------:R-:W-:Y:S05]  /*27260*/  BSYNC B1 ;  /* 0x0000000000017941 */ /* 0x000fea0003800000 */
.L_x_294:
[----:B0----5:R-:W-:Y:S01]  /*27270*/  LOP3.LUT R11, R3, 0xffffe000, RZ, 0xc0, !PT ;  /* 0xffffe000030b7812 */ /* 0x021fe200078ec0ff */
[----:B------:R-:W-:Y:S01]  /*27280*/  BSSY B1, `(.L_x_296) ;  /* 0x000000a000017945 */ /* 0x000fe20003800000 */
[----:B------:R-:W-:Y:S02]  /*27290*/  IADD3 R4, P3, P4, R161, R4, R163 ;  /* 0x00000004a1047210 */ /* 0x000fe40007c7e0a3 */
[----:B------:R-:W-:Y:S01]  /*272a0*/  ISETP.GT.AND P5, PT, R0, 0x10, P0 ;  /* 0x000000100000780c */ /* 0x000fe200007a4270 */
[----:B------:R-:W-:Y:S01]  /*272b0*/  FMUL R10, R11, R16 ;  /* 0x000000100b0a7220 */ /* 0x000fe20000400000 */
[----:B------:R-:W-:-:S03]  /*272c0*/  IADD3.X R5, R160, R5, R165, P3, P4 ;  /* 0x00000005a0057210 */ /* 0x000fc60001fe84a5 */
[----:B------:R-:W-:-:S05]  /*272d0*/  FFMA R31, R31, R2, R10 ;  /* 0x000000021f1f7223 */ /* 0x000fca000000000a */
[----:B------:R-:W-:-:S05]  /*272e0*/  F2FP.TF32.F32.PACK_B R31, R31 ;  /* 0x0000001fff1f723e */ /* 0x000fca00024050ff */
[----:B------:R0:W-:Y:S01]  /*272f0*/  @P2 STG.E desc[UR44][R4.64+0x24], R31 ;  /* 0x0000241f04002986 */ /* 0x0001e2000c10192c */
[----:B------:R-:W-:Y:S05]  /*27300*/  @!P5 BRA `(.L_x_297) ;  /* 0x000000000004d947 */ /* 0x000fea0003800000 */
[----:B------:R0:W5:Y:S02]  /*27310*/  LDG.E.LTC128B R3, desc[UR44][R6.64+0x40] ;  /* 0x0000402c06037981 */ /* 0x000164000c1e1920 */
.L_x_297:
[----:B------:R-:W-:Y:S05]  /*27320*/  BSYNC B1 ;  /* 0x0000000000017941 */ /* 0x000fea0003800000 */
.L_x_296:
[----:B-----5:R-:W-:Y:S01]  /*27330*/  LOP3.LUT R11, R3, 0xffffe000, RZ, 0xc0, !PT ;  /* 0xffffe000030b7812 */ /* 0x020fe200078ec0ff */
        /* <DEDUP_REMOVED lines=8> */
.L_x_299:
[----:B------:R-:W-:Y:S05]  /*273c0*/  BSYNC B1 ;  /* 0x0000000000017941 */ /* 0x000fea0003800000 */
.L_x_298:
        /* <DEDUP_REMOVED lines=9> */
.L_x_301:
[----:B------:R-:W-:Y:S05]  /*27460*/  BSYNC B1 ;  /* 0x0000000000017941 */ /* 0x000fea0003800000 */
.L_x_300:
        /* <DEDUP_REMOVED lines=9> */
.L_x_303:
[----:B------:R-:W-:Y:S05]  /*27500*/  BSYNC B1 ;  /* 0x0000000000017941 */ /* 0x000fea0003800000 */
.L_x_302:
        /* <DEDUP_REMOVED lines=9> */
.L_x_305:
[----:B------:R-:W-:Y:S05]  /*275a0*/  BSYNC B1 ;  /* 0x0000000000017941 */ /* 0x000fea0003800000 */
.L_x_304:
        /* <DEDUP_REMOVED lines=9> */
.L_x_307:
[----:B------:R-:W-:Y:S05]  /*27640*/  BSYNC B1 ;  /* 0x0000000000017941 */ /* 0x000fea0003800000 */
.L_x_306:
        /* <DEDUP_REMOVED lines=9> */
.L_x_309:
[----:B------:R-:W-:Y:S05]  /*276e0*/  BSYNC B1 ;  /* 0x0000000000017941 */ /* 0x000fea0003800000 */
.L_x_308:
        /* <DEDUP_REMOVED lines=9> */
.L_x_311:
[----:B------:R-:W-:Y:S05]  /*27780*/  BSYNC B1 ;  /* 0x0000000000017941 */ /* 0x000fea0003800000 */
.L_x_310:
        /* <DEDUP_REMOVED lines=9> */
.L_x_313:
[----:B------:R-:W-:Y:S05]  /*27820*/  BSYNC B1 ;  /* 0x0000000000017941 */ /* 0x000fea0003800000 */
.L_x_312:
        /* <DEDUP_REMOVED lines=9> */
.L_x_315:
[----:B------:R-:W-:Y:S05]  /*278c0*/  BSYNC B1 ;  /* 0x0000000000017941 */ /* 0x000fea0003800000 */
.L_x_314:
        /* <DEDUP_REMOVED lines=9> */
.L_x_317:
[----:B------:R-:W-:Y:S05]  /*27960*/  BSYNC B1 ;  /* 0x0000000000017941 */ /* 0x000fea0003800000 */
.L_x_316:
        /* <DEDUP_REMOVED lines=9> */
.L_x_319:
[----:B------:R-:W-:Y:S05]  /*27a00*/  BSYNC B1 ;  /* 0x0000000000017941 */ /* 0x000fea0003800000 */
.L_x_318:
        /* <DEDUP_REMOVED lines=9> */
.L_x_321:
[----:B------:R-:W-:Y:S05]  /*27aa0*/  BSYNC B1 ;  /* 0x0000000000017941 */ /* 0x000fea0003800000 */
.L_x_320:
        /* <DEDUP_REMOVED lines=9> */
.L_x_323:
[----:B------:R-:W-:Y:S05]  /*27b40*/  BSYNC B1 ;  /* 0x0000000000017941 */ /* 0x000fea0003800000 */
.L_x_322:
        /* <DEDUP_REMOVED lines=9> */
.L_x_325:
[----:B------:R-:W-:Y:S05]  /*27be0*/  BSYNC B1 ;  /* 0x0000000000017941 */ /* 0x000fea0003800000 */
.L_x_324:
        /* <DEDUP_REMOVED lines=9> */
.L_x_327:
[----:B------:R-:W-:Y:S05]  /*27c80*/  BSYNC B1 ;  /* 0x0000000000017941 */ /* 0x000fea0003800000 */
.L_x_326:
        /* <DEDUP_REMOVED lines=9> */
.L_x_329:
[----:B------:R-:W-:Y:S05]  /*27d20*/  BSYNC B1 ;  /* 0x0000000000017941 */ /* 0x000fea0003800000 */
.L_x_328:
        /* <DEDUP_REMOVED lines=9> */
.L_x_331:
[----:B------:R-:W-:Y:S05]  /*27dc0*/  BSYNC B1 ;  /* 0x0000000000017941 */ /* 0x000fea0003800000 */
.L_x_330:
        /* <DEDUP_REMOVED lines=9> */
.L_x_333:
[----:B------:R-:W-:Y:S05]  /*27e60*/  BSYNC B1 ;  /* 0x0000000000017941 */ /* 0x000fea0003800000 */
.L_x_332:
        /* <DEDUP_REMOVED lines=9> */
.L_x_335:
[----:B------:R-:W-:Y:S05]  /*27f00*/  BSYNC B1 ;  /* 0x0000000000017941 */ /* 0x000fea0003800000 */
.L_x_334:
        /* <DEDUP_REMOVED lines=9> */
.L_x_337:
[----:B------:R-:W-:Y:S05]  /*27fa0*/  BSYNC B1 ;  /* 0x0000000000017941 */ /* 0x000fea0003800000 */
.L_x_336:
        /* <DEDUP_REMOVED lines=9> */
.L_x_339:
[----:B------:R-:W-:Y:S05]  /*28040*/  BSYNC B1 ;  /* 0x0000000000017941 */ /* 0x000fea0003800000 */
.L_x_338:
        /* <DEDUP_REMOVED lines=9> */
.L_x_341:
[----:B------:R-:W-:Y:S05]  /*280e0*/  BSYNC B1 ;  /* 0x0000000000017941 */ /* 0x000fea0003800000 */
.L_x_340:
        /* <DEDUP_REMOVED lines=9> */
.L_x_343:
[----:B------:R-:W-:Y:S05]  /*28180*/  BSYNC B1 ;  /* 0x0000000000017941 */ /* 0x000fea0003800000 */
.L_x_342:
        /* <DEDUP_REMOVED lines=9> */
.L_x_345:
[----:B------:R-:W-:Y:S05]  /*28220*/  BSYNC B1 ;  /* 0x0000000000017941 */ /* 0x000fea0003800000 */
.L_x_344:
        /* <DEDUP_REMOVED lines=9> */
.L_x_347:
[----:B------:R-:W-:Y:S05]  /*282c0*/  BSYNC B1 ;  /* 0x0000000000017941 */ /* 0x000fea0003800000 */
.L_x_346:
        /* <DEDUP_REMOVED lines=9> */
.L_x_349:
[----:B------:R-:W-:Y:S05]  /*28360*/  BSYNC B1 ;  /* 0x0000000000017941 */ /* 0x000fea0003800000 */
.L_x_348:
        /* <DEDUP_REMOVED lines=9> */
.L_x_351:
[----:B------:R-:W-:Y:S05]  /*28400*/  BSYNC B1 ;  /* 0x0000000000017941 */ /* 0x000fea0003800000 */
.L_x_350:
        /* <DEDUP_REMOVED lines=9> */
.L_x_353:
[----:B------:R-:W-:Y:S05]  /*284a0*/  BSYNC B1 ;  /* 0x0000000000017941 */ /* 0x000fea0003800000 */
.L_x_352:
        /* <DEDUP_REMOVED lines=9> */
.L_x_355:
[----:B------:R-:W-:Y:S05]  /*28540*/  BSYNC B1 ;  /* 0x0000000000017941 */ /* 0x000fea0003800000 */
.L_x_354:
        /* <DEDUP_REMOVED lines=9> */
.L_x_357:
[----:B------:R-:W-:Y:S05]  /*285e0*/  BSYNC B1 ;  /* 0x0000000000017941 */ /* 0x000fea0003800000 */
.L_x_356:
        /* <DEDUP_REMOVED lines=9> */
.L_x_359:
[----:B------:R-:W-:Y:S05]  /*28680*/  BSYNC B1 ;  /* 0x0000000000017941 */ /* 0x000fea0003800000 */
.L_x_358:
        /* <DEDUP_REMOVED lines=9> */
.L_x_361:
[----:B------:R-:W-:Y:S05]  /*28720*/  BSYNC B1 ;  /* 0x0000000000017941 */ /* 0x000fea0003800000 */
.L_x_360:
        /* <DEDUP_REMOVED lines=9> */
.L_x_363:
[----:B------:R-:W-:Y:S05]  /*287c0*/  BSYNC B1 ;  /* 0x0000000000017941 */ /* 0x000fea0003800000 */
.L_x_362:
        /* <DEDUP_REMOVED lines=9> */
.L_x_365:
[----:B------:R-:W-:Y:S05]  /*28860*/  BSYNC B1 ;  /* 0x0000000000017941 */ /* 0x000fea0003800000 */
.L_x_364:
        /* <DEDUP_REMOVED lines=9> */
.L_x_367:
[----:B------:R-:W-:Y:S05]  /*28900*/  BSYNC B1 ;  /* 0x0000000000017941 */ /* 0x000fea0003800000 */
.L_x_366:
        /* <DEDUP_REMOVED lines=9> */
.L_x_369:
[----:B------:R-:W-:Y:S05]  /*289a0*/  BSYNC B1 ;  /* 0x0000000000017941 */ /* 0x000fea0003800000 */
.L_x_368:
        /* <DEDUP_REMOVED lines=9> */
.L_x_371:
[----:B------:R-:W-:Y:S05]  /*28a40*/  BSYNC B1 ;  /* 0x0000000000017941 */ /* 0x000fea0003800000 */
.L_x_370:
        /* <DEDUP_REMOVED lines=9> */
.L_x_373:
[----:B------:R-:W-:Y:S05]  /*28ae0*/  BSYNC B1 ;  /* 0x0000000000017941 */ /* 0x000fea0003800000 */
.L_x_372:
        /* <DEDUP_REMOVED lines=9> */
.L_x_375:
[----:B------:R-:W-:Y:S05]  /*28b80*/  BSYNC B1 ;  /* 0x0000000000017941 */ /* 0x000fea0003800000 */
.L_x_374:
        /* <DEDUP_REMOVED lines=9> */
.L_x_377:
[----:B------:R-:W-:Y:S05]  /*28c20*/  BSYNC B1 ;  /* 0x0000000000017941 */ /* 0x000fea0003800000 */
.L_x_376:
        /* <DEDUP_REMOVED lines=9> */
.L_x_379:
[----:B------:R-:W-:Y:S05]  /*28cc0*/  BSYNC B1 ;  /* 0x0000000000017941 */ /* 0x000fea0003800000 */
.L_x_378:
        /* <DEDUP_REMOVED lines=9> */
.L_x_381:
[----:B------:R-:W-:Y:S05]  /*28d60*/  BSYNC B1 ;  /* 0x0000000000017941 */ /* 0x000fea0003800000 */
.L_x_380:
        /* <DEDUP_REMOVED lines=9> */
.L_x_383:
[----:B------:R-:W-:Y:S05]  /*28e00*/  BSYNC B1 ;  /* 0x0000000000017941 */ /* 0x000fea0003800000 */
.L_x_382:
        /* <DEDUP_REMOVED lines=9> */
.L_x_385:
[----:B------:R-:W-:Y:S05]  /*28ea0*/  BSYNC B1 ;  /* 0x0000000000017941 */ /* 0x000fea0003800000 */
.L_x_384:
        /* <DEDUP_REMOVED lines=9> */
.L_x_387:
[----:B------:R-:W-:Y:S05]  /*28f40*/  BSYNC B1 ;  /* 0x0000000000017941 */ /* 0x000fea0003800000 */
.L_x_386:
        /* <DEDUP_REMOVED lines=9> */
.L_x_389:
[----:B------:R-:W-:Y:S05]  /*28fe0*/  BSYNC B1 ;  /* 0x0000000000017941 */ /* 0x000fea0003800000 */
.L_x_388:
        /* <DEDUP_REMOVED lines=9> */
.L_x_391:
[----:B------:R-:W-:Y:S05]  /*29080*/  BSYNC B1 ;  /* 0x0000000000017941 */ /* 0x000fea0003800000 */
.L_x_390:
        /* <DEDUP_REMOVED lines=9> */
.L_x_393:
[----:B------:R-:W-:Y:S05]  /*29120*/  BSYNC B1 ;  /* 0x0000000000017941 */ /* 0x000fea0003800000 */
.L_x_392:
        /* <DEDUP_REMOVED lines=9> */
.L_x_395:
[----:B------:R-:W-:Y:S05]  /*291c0*/  BSYNC B1 ;  /* 0x0000000000017941 */ /* 0x000fea0003800000 */
.L_x_394:
        /* <DEDUP_REMOVED lines=9> */
.L_x_397:
[----:B------:R-:W-:Y:S05]  /*29260*/  BSYNC B1 ;  /* 0x0000000000017941 */ /* 0x000fea0003800000 */
.L_x_396:
        /* <DEDUP_REMOVED lines=9> */
.L_x_399:
[----:B------:R-:W-:Y:S05]  /*29300*/  BSYNC B1 ;  /* 0x0000000000017941 */ /* 0x000fea0003800000 */
.L_x_398:
        /* <DEDUP_REMOVED lines=9> */
.L_x_401:
[----:B------:R-:W-:Y:S05]  /*293a0*/  BSYNC B1 ;  /* 0x0000000000017941 */ /* 0x000fea0003800000 */
.L_x_400:
        /* <DEDUP_REMOVED lines=9> */
.L_x_403:
[----:B------:R-:W-:Y:S05]  /*29440*/  BSYNC B1 ;  /* 0x0000000000017941 */ /* 0x000fea0003800000 */
.L_x_402:
        /* <DEDUP_REMOVED lines=9> */
.L_x_405:
[----:B------:R-:W-:Y:S05]  /*294e0*/  BSYNC B1 ;  /* 0x0000000000017941 */ /* 0x000fea0003800000 */
.L_x_404:
        /* <DEDUP_REMOVED lines=9> */
.L_x_407:
[----:B------:R-:W-:Y:S05]  /*29580*/  BSYNC B1 ;  /* 0x0000000000017941 */ /* 0x000fea0003800000 */
.L_x_406:
        /* <DEDUP_REMOVED lines=9> */
.L_x_409:
[----:B------:R-:W-:Y:S05]  /*29620*/  BSYNC B1 ;  /* 0x0000000000017941 */ /* 0x000fea0003800000 */
.L_x_408:
        /* <DEDUP_REMOVED lines=9> */
.L_x_411:
[----:B------:R-:W-:Y:S05]  /*296c0*/  BSYNC B1 ;  /* 0x0000000000017941 */ /* 0x000fea0003800000 */
.L_x_410:
        /* <DEDUP_REMOVED lines=9> */
.L_x_413:
[----:B------:R-:W-:Y:S05]  /*29760*/  BSYNC B1 ;  /* 0x0000000000017941 */ /* 0x000fea0003800000 */
.L_x_412:
        /* <DEDUP_REMOVED lines=9> */
.L_x_415:
[----:B------:R-:W-:Y:S05]  /*29800*/  BSYNC B1 ;  /* 0x0000000000017941 */ /* 0x000fea0003800000 */
.L_x_414:
        /* <DEDUP_REMOVED lines=9> */
.L_x_417:
[----:B------:R-:W-:Y:S05]  /*298a0*/  BSYNC B1 ;  /* 0x0000000000017941 */ /* 0x000fea0003800000 */
.L_x_416:
        /* <DEDUP_REMOVED lines=9> */
.L_x_419:
[----:B------:R-:W-:Y:S05]  /*29940*/  BSYNC B1 ;  /* 0x0000000000017941 */ /* 0x000fea0003800000 */
.L_x_418:
        /* <DEDUP_REMOVED lines=9> */
.L_x_421:
[----:B------:R-:W-:Y:S05]  /*299e0*/  BSYNC B1 ;  /* 0x0000000000017941 */ /* 0x000fea0003800000 */
.L_x_420:
        /* <DEDUP_REMOVED lines=9> */
.L_x_423:
[----:B------:R-:W-:Y:S05]  /*29a80*/  BSYNC B1 ;  /* 0x0000000000017941 */ /* 0x000fea0003800000 */
.L_x_422:
        /* <DEDUP_REMOVED lines=9> */
.L_x_425:
[----:B------:R-:W-:Y:S05]  /*29b20*/  BSYNC B1 ;  /* 0x0000000000017941 */ /* 0x000fea0003800000 */
.L_x_424:
        /* <DEDUP_REMOVED lines=9> */
.L_x_427:
[----:B------:R-:W-:Y:S05]  /*29bc0*/  BSYNC B1 ;  /* 0x0000000000017941 */ /* 0x000fea0003800000 */
.L_x_426:
        /* <DEDUP_REMOVED lines=9> */
.L_x_429:
[----:B------:R-:W-:Y:S05]  /*29c60*/  BSYNC B1 ;  /* 0x0000000000017941 */ /* 0x000fea0003800000 */
.L_x_428:
        /* <DEDUP_REMOVED lines=9> */
.L_x_431:
[----:B------:R-:W-:Y:S05]  /*29d00*/  BSYNC B1 ;  /* 0x0000000000017941 */ /* 0x000fea0003800000 */
.L_x_430:
        /* <DEDUP_REMOVED lines=9> */
.L_x_433:
[----:B------:R-:W-:Y:S05]  /*29da0*/  BSYNC B1 ;  /* 0x0000000000017941 */ /* 0x000fea0003800000 */
.L_x_432:
        /* <DEDUP_REMOVED lines=9> */
.L_x_435:
[----:B------:R-:W-:Y:S05]  /*29e40*/  BSYNC B1 ;  /* 0x0000000000017941 */ /* 0x000fea0003800000 */
.L_x_434:
        /* <DEDUP_REMOVED lines=9> */
.L_x_437:
[----:B------:R-:W-:Y:S05]  /*29ee0*/  BSYNC B1 ;  /* 0x0000000000017941 */ /* 0x000fea0003800000 */
.L_x_436:
        /* <DEDUP_REMOVED lines=9> */
.L_x_439:
[----:B------:R-:W-:Y:S05]  /*29f80*/  BSYNC B1 ;  /* 0x0000000000017941 */ /* 0x000fea0003800000 */
.L_x_438:
        /* <DEDUP_REMOVED lines=9> */
.L_x_441:
[----:B------:R-:W-:Y:S05]  /*2a020*/  BSYNC B1 ;  /* 0x0000000000017941 */ /* 0x000fea0003800000 */
.L_x_440:
        /* <DEDUP_REMOVED lines=9> */
.L_x_443:
[----:B------:R-:W-:Y:S05]  /*2a0c0*/  BSYNC B1 ;  /* 0x0000000000017941 */ /* 0x000fea0003800000 */
.L_x_442:
        /* <DEDUP_REMOVED lines=9> */
.L_x_445:
[----:B------:R-:W-:Y:S05]  /*2a160*/  BSYNC B1 ;  /* 0x0000000000017941 */ /* 0x000fea0003800000 */
.L_x_444:
        /* <DEDUP_REMOVED lines=9> */
.L_x_447:
[----:B------:R-:W-:Y:S05]  /*2a200*/  BSYNC B1 ;  /* 0x0000000000017941 */ /* 0x000fea0003800000 */
.L_x_446:
        /* <DEDUP_REMOVED lines=9> */
.L_x_449:
[----:B------:R-:W-:Y:S05]  /*2a2a0*/  BSYNC B1 ;  /* 0x0000000000017941 */ /* 0x000fea0003800000 */
.L_x_448:
        /* <DEDUP_REMOVED lines=9> */
.L_x_451:
[----:B------:R-:W-:Y:S05]  /*2a340*/  BSYNC B1 ;  /* 0x0000000000017941 */ /* 0x000fea0003800000 */
.L_x_450:
        /* <DEDUP_REMOVED lines=9> */
.L_x_453:
[----:B------:R-:W-:Y:S05]  /*2a3e0*/  BSYNC B1 ;  /* 0x0000000000017941 */ /* 0x000fea0003800000 */
.L_x_452:
        /* <DEDUP_REMOVED lines=9> */
.L_x_455:
[----:B------:R-:W-:Y:S05]  /*2a480*/  BSYNC B1 ;  /* 0x0000000000017941 */ /* 0x000fea0003800000 */
.L_x_454:
        /* <DEDUP_REMOVED lines=9> */
.L_x_457:
[----:B------:R-:W-:Y:S05]  /*2a520*/  BSYNC B1 ;  /* 0x0000000000017941 */ /* 0x000fea0003800000 */
.L_x_456:
        /* <DEDUP_REMOVED lines=9> */
.L_x_459:
[----:B------:R-:W-:Y:S05]  /*2a5c0*/  BSYNC B1 ;  /* 0x0000000000017941 */ /* 0x000fea0003800000 */
.L_x_458:
        /* <DEDUP_REMOVED lines=9> */
.L_x_461:
[----:B------:R-:W-:Y:S05]  /*2a660*/  BSYNC B1 ;  /* 0x0000000000017941 */ /* 0x000fea0003800000 */
.L_x_460:
        /* <DEDUP_REMOVED lines=9> */
.L_x_463:
[----:B------:R-:W-:Y:S05]  /*2a700*/  BSYNC B1 ;  /* 0x0000000000017941 */ /* 0x000fea0003800000 */
.L_x_462:
        /* <DEDUP_REMOVED lines=9> */
.L_x_465:
[----:B------:R-:W-:Y:S05]  /*2a7a0*/  BSYNC B1 ;  /* 0x0000000000017941 */ /* 0x000fea0003800000 */
.L_x_464:
        /* <DEDUP_REMOVED lines=9> */
.L_x_467:
[----:B------:R-:W-:Y:S05]  /*2a840*/  BSYNC B1 ;  /* 0x0000000000017941 */ /* 0x000fea0003800000 */
.L_x_466:
        /* <DEDUP_REMOVED lines=9> */
.L_x_469:
[----:B------:R-:W-:Y:S05]  /*2a8e0*/  BSYNC B1 ;  /* 0x0000000000017941 */ /* 0x000fea0003800000 */
.L_x_468:
        /* <DEDUP_REMOVED lines=9> */
.L_x_471:
[----:B------:R-:W-:Y:S05]  /*2a980*/  BSYNC B1 ;  /* 0x0000000000017941 */ /* 0x000fea0003800000 */
.L_x_470:
        /* <DEDUP_REMOVED lines=9> */
.L_x_473:
[----:B------:R-:W-:Y:S05]  /*2aa20*/  BSYNC B1 ;  /* 0x0000000000017941 */ /* 0x000fea0003800000 */
.L_x_472:
        /* <DEDUP_REMOVED lines=9> */
.L_x_475:
[----:B------:R-:W-:Y:S05]  /*2aac0*/  BSYNC B1 ;  /* 0x0000000000017941 */ /* 0x000fea0003800000 */
.L_x_474:
        /* <DEDUP_REMOVED lines=9> */
.L_x_477:
[----:B------:R-:W-:Y:S05]  /*2ab60*/  BSYNC B1 ;  /* 0x0000000000017941 */ /* 0x000fea0003800000 */
.L_x_476:
        /* <DEDUP_REMOVED lines=9> */
.L_x_479:
[----:B------:R-:W-:Y:S05]  /*2ac00*/  BSYNC B1 ;  /* 0x0000000000017941 */ /* 0x000fea0003800000 */
.L_x_478:
        /* <DEDUP_REMOVED lines=9> */
.L_x_481:
[----:B------:R-:W-:Y:S05]  /*2aca0*/  BSYNC B1 ;  /* 0x0000000000017941 */ /* 0x000fea0003800000 */
.L_x_480:
        /* <DEDUP_REMOVED lines=9> */
.L_x_483:
[----:B------:R-:W-:Y:S05]  /*2ad40*/  BSYNC B1 ;  /* 0x0000000000017941 */ /* 0x000fea0003800000 */
.L_x_482:
        /* <DEDUP_REMOVED lines=9> */
.L_x_485:
[----:B------:R-:W-:Y:S05]  /*2ade0*/  BSYNC B1 ;  /* 0x0000000000017941 */ /* 0x000fea0003800000 */
.L_x_484:
        /* <DEDUP_REMOVED lines=9> */
.L_x_487:
[----:B------:R-:W-:Y:S05]  /*2ae80*/  BSYNC B1 ;  /* 0x0000000000017941 */ /* 0x000fea0003800000 */
.L_x_486:
        /* <DEDUP_REMOVED lines=9> */
.L_x_489:
[----:B------:R-:W-:Y:S05]  /*2af20*/  BSYNC B1 ;  /* 0x0000000000017941 */ /* 0x000fea0003800000 */
.L_x_488:
        /* <DEDUP_REMOVED lines=9> */
.L_x_491:
[----:B------:R-:W-:Y:S05]  /*2afc0*/  BSYNC B1 ;  /* 0x0000000000017941 */ /* 0x000fea0003800000 */
.L_x_490:
        /* <DEDUP_REMOVED lines=9> */
.L_x_493:
[----:B------:R-:W-:Y:S05]  /*2b060*/  BSYNC B1 ;  /* 0x0000000000017941 */ /* 0x000fea0003800000 */
.L_x_492:
        /* <DEDUP_REMOVED lines=9> */
.L_x_495:
[----:B------:R-:W-:Y:S05]  /*2b100*/  BSYNC B1 ;  /* 0x0000000000017941 */ /* 0x000fea0003800000 */
.L_x_494:
        /* <DEDUP_REMOVED lines=9> */
.L_x_497:
[----:B------:R-:W-:Y:S05]  /*2b1a0*/  BSYNC B1 ;  /* 0x0000000000017941 */ /* 0x000fea0003800000 */
.L_x_496:
        /* <DEDUP_REMOVED lines=9> */
.L_x_499:
[----:B------:R-:W-:Y:S05]  /*2b240*/  BSYNC B1 ;  /* 0x0000000000017941 */ /* 0x000fea0003800000 */
.L_x_498:
        /* <DEDUP_REMOVED lines=9> */
.L_x_501:
[----:B------:R-:W-:Y:S05]  /*2b2e0*/  BSYNC B1 ;  /* 0x0000000000017941 */ /* 0x000fea0003800000 */
.L_x_500:
        /* <DEDUP_REMOVED lines=9> */
.L_x_503:
[----:B------:R-:W-:Y:S05]  /*2b380*/  BSYNC B1 ;  /* 0x0000000000017941 */ /* 0x000fea0003800000 */
.L_x_502:
        /* <DEDUP_REMOVED lines=9> */
.L_x_505:
[----:B------:R-:W-:Y:S05]  /*2b420*/  BSYNC B1 ;  /* 0x0000000000017941 */ /* 0x000fea0003800000 */
.L_x_504:
        /* <DEDUP_REMOVED lines=9> */
.L_x_507:
[----:B------:R-:W-:Y:S05]  /*2b4c0*/  BSYNC B1 ;  /* 0x0000000000017941 */ /* 0x000fea0003800000 */
.L_x_506:
        /* <DEDUP_REMOVED lines=9> */
.L_x_509:
[----:B------:R-:W-:Y:S05]  /*2b560*/  BSYNC B1 ;  /* 0x0000000000017941 */ /* 0x000fea0003800000 */
.L_x_508:
        /* <DEDUP_REMOVED lines=9> */
.L_x_511:
[----:B------:R-:W-:Y:S05]  /*2b600*/  BSYNC B1 ;  /* 0x0000000000017941 */ /* 0x000fea0003800000 */
.L_x_510:
        /* <DEDUP_REMOVED lines=9> */
.L_x_513:
[----:B------:R-:W-:Y:S05]  /*2b6a0*/  BSYNC B1 ;  /* 0x0000000000017941 */ /* 0x000fea0003800000 */
.L_x_512:
        /* <DEDUP_REMOVED lines=9> */
.L_x_515:
[----:B------:R-:W-:Y:S05]  /*2b740*/  BSYNC B1 ;  /* 0x0000000000017941 */ /* 0x000fea0003800000 */
.L_x_514:
        /* <DEDUP_REMOVED lines=9> */
.L_x_517:
[----:B------:R-:W-:Y:S05]  /*2b7e0*/  BSYNC B1 ;  /* 0x0000000000017941 */ /* 0x000fea0003800000 */
.L_x_516:
        /* <DEDUP_REMOVED lines=9> */
.L_x_519:
[----:B------:R-:W-:Y:S05]  /*2b880*/  BSYNC B1 ;  /* 0x0000000000017941 */ /* 0x000fea0003800000 */
.L_x_518:
        /* <DEDUP_REMOVED lines=9> */
.L_x_521:
[----:B------:R-:W-:Y:S05]  /*2b920*/  BSYNC B1 ;  /* 0x0000000000017941 */ /* 0x000fea0003800000 */
.L_x_520:
        /* <DEDUP_REMOVED lines=9> */
.L_x_523:
[----:B------:R-:W-:Y:S05]  /*2b9c0*/  BSYNC B1 ;  /* 0x0000000000017941 */ /* 0x000fea0003800000 */
.L_x_522:
        /* <DEDUP_REMOVED lines=9> */
.L_x_525:
[----:B------:R-:W-:Y:S05]  /*2ba60*/  BSYNC B1 ;  /* 0x0000000000017941 */ /* 0x000fea0003800000 */
.L_x_524:
        /* <DEDUP_REMOVED lines=9> */
.L_x_527:
[----:B------:R-:W-:Y:S05]  /*2bb00*/  BSYNC B1 ;  /* 0x0000000000017941 */ /* 0x000fea0003800000 */
.L_x_526:
        /* <DEDUP_REMOVED lines=9> */
.L_x_529:
[----:B------:R-:W-:Y:S05]  /*2bba0*/  BSYNC B1 ;  /* 0x0000000000017941 */ /* 0x000fea0003800000 */
.L_x_528:
        /* <DEDUP_REMOVED lines=9> */
.L_x_531:
[----:B------:R-:W-:Y:S05]  /*2bc40*/  BSYNC B1 ;  /* 0x0000000000017941 */ /* 0x000fea0003800000 */
.L_x_530:
[----:B01--45:R-:W-:Y:S01]  /*2bc50*/  LOP3.LUT R7, R3, 0xffffe000, RZ, 0xc0, !PT ;  /* 0xffffe00003077812 */ /* 0x033fe200078ec0ff */
        /* <DEDUP_REMOVED lines=8> */
.L_x_533:
[----:B------:R-:W-:Y:S05]  /*2bce0*/  BSYNC B1 ;  /* 0x0000000000017941 */ /* 0x000fea0003800000 */
.L_x_532:
        /* <DEDUP_REMOVED lines=9> */
.L_x_535:
[----:B------:R-:W-:Y:S05]  /*2bd80*/  BSYNC B1 ;  /* 0x0000000000017941 */ /* 0x000fea0003800000 */
.L_x_534:
[----:B------:R-:W-:Y:S05]  /*2bd90*/  @!P1 BRA `(.L_x_536) ;  /* 0x00000050004c9947 */ /* 0x000fea0003800000 */
[----:B-----5:R-:W-:-:S05]  /*2bda0*/  LOP3.LUT R3, R3, 0xffffe000, RZ, 0xc0, !PT ;  /* 0xffffe00003037812 */ /* 0x020fca00078ec0ff */
[----:B------:R-:W-:-:S04]  /*2bdb0*/  FMUL R0, R3, R16 ;  /* 0x0000001003007220 */ /* 0x000fc80000400000 */
[----:B------:R-:W-:-:S05]  /*2bdc0*/  FFMA R151, R151, R2, R0 ;  /* 0x0000000297977223 */ /* 0x000fca0000000000 */
[----:B------:R-:W-:-:S05]  /*2bdd0*/  F2FP.TF32.F32.PACK_B R151, R151 ;  /* 0x00000097ff97723e */ /* 0x000fca00024050ff */
[----:B------:R0:W-:Y:S01]  /*2bde0*/  STG.E desc[UR44][R4.64+0x3e4], R151 ;  /* 0x0003e49704007986 */ /* 0x0001e2000c10192c */
[----:B------:R-:W-:Y:S05]  /*2bdf0*/  BRA `(.L_x_536) ;  /* 0x0000005000347947 */ /* 0x000fea0003800000 */
.L_x_29:
[----:B------:R-:W2:Y:S01]  /*2be00*/  LDL.LU R3, [R1] ;  /* 0x0000000001037983 */ /* 0x000ea20000300800 */
[----:B------:R-:W-:-:S03]  /*2be10*/  ULDC.64 UR4, c[0x0][0x5c0] ;  /* 0x0001700000047ab9 */ /* 0x000fc60000000a00 */
[----:B------:R-:W3:Y:S04]  /*2be20*/  LDL.LU R9, [R1+0x8] ;  /* 0x0000080001097983 */ /* 0x000ee80000300800 */
[----:B------:R-:W4:Y:S04]  /*2be30*/  LDL.LU R8, [R1+0x54] ;  /* 0x0000540001087983 */ /* 0x000f280000300800 */
[----:B------:R-:W5:Y:S04]  /*2be40*/  LDL.LU R235, [R1+0x8c] ;  /* 0x00008c0001eb7983 */ /* 0x000f680000300800 */
        /* <DEDUP_REMOVED lines=91> */
[----:B------:R-:W5:Y:S01]  /*2c400*/  LDL.LU R12, [R1+0x1fc] ;  /* 0x0001fc00010c7983 */ /* 0x000f620000300800 */
[----:B--2---:R-:W-:Y:S01]  /*2c410*/  FMUL R3, R3, R2 ;  /* 0x0000000203037220 */ /* 0x004fe20000400000 */
[----:B------:R-:W-:-:S02]  /*2c420*/  LEA R4, P0, R6, UR4, 0x2 ;  /* 0x0000000406047c11 */ /* 0x000fc4000f8010ff */
[----:B------:R-:W2:Y:S02]  /*2c430*/  LDL.LU R7, [R1+0x4] ;  /* 0x0000040001077983 */ /* 0x000ea40000300800 */
[----:B------:R-:W-:Y:S02]  /*2c440*/  LEA.HI.X R5, R6, UR5, R10, 0x2, P0 ;  /* 0x0000000506057c11 */ /* 0x000fe400080f140a */
[----:B------:R-:W-:Y:S01]  /*2c450*/  F2FP.TF32.F32.PACK_B R3, R3 ;  /* 0x00000003ff03723e */ /* 0x000fe200024050ff */
[----:B------:R-:W5:Y:S01]  /*2c460*/  LDL.LU R10, [R1+0x5c] ;  /* 0x00005c00010a7983 */ /* 0x000f620000300800 */
[----:B------:R-:W-:-:S03]  /*2c470*/  ISETP.GT.AND P0, PT, R0, 0x1, P3 ;  /* 0x000000010000780c */ /* 0x000fc60001f04270 */
[----:B------:R2:W-:Y:S01]  /*2c480*/  @P1 STG.E desc[UR44][R4.64], R3 ;  /* 0x0000000304001986 */ /* 0x0005e2000c10192c */
[----:B------:R-:W-:Y:S01]  /*2c490*/  ISETP.GT.AND P2, PT, R158, 0x8, PT ;  /* 0x000000089e00780c */ /* 0x000fe20003f44270 */
[----:B--2---:R-:W-:-:S05]  /*2c4a0*/  FMUL R3, R7, R2 ;  /* 0x0000000207037220 */ /* 0x004fca0000400000 */
[----:B------:R-:W-:-:S05]  /*2c4b0*/  F2FP.TF32.F32.PACK_B R3, R3 ;  /* 0x00000003ff03723e */ /* 0x000fca00024050ff */
[----:B------:R0:W-:Y:S04]  /*2c4c0*/  @P0 STG.E desc[UR44][R4.64+0x4], R3 ;  /* 0x0000040304000986 */ /* 0x0001e8000c10192c */
[----:B0-----:R-:W2:Y:S01]  /*2c4d0*/  LDL.LU R3, [R1+0xc] ;  /* 0x00000c0001037983 */ /* 0x001ea20000300800 */
[----:B------:R-:W-:Y:S01]  /*2c4e0*/  USHF.L.U32 UR5, UR8, 0x5, URZ ;  /* 0x0000000508057899 */ /* 0x000fe2000800063f */
[----:B------:R-:W-:Y:S01]  /*2c4f0*/  ISETP.GT.AND P0, PT, R0, RZ, P2 ;  /* 0x000000ff0000720c */ /* 0x000fe20001704270 */
[----:B------:R-:W-:Y:S01]  /*2c500*/  USHF.L.U64.HI UR4, UR8, 0x5, UR9 ;  /* 0x0000000508047899 */ /* 0x000fe20008010209 */
[----:B---3--:R-:W-:-:S03]  /*2c510*/  FMUL R9, R9, R2 ;  /* 0x0000000209097220 */ /* 0x008fc60000400000 */
[----:B------:R-:W-:Y:S02]  /*2c520*/  IADD3 R6, P1, R4, UR5, RZ ;  /* 0x0000000504067c10 */ /* 0x000fe4000ff3e0ff */
[----:B------:R-:W-:Y:S02]  /*2c530*/  F2FP.TF32.F32.PACK_B R9, R9 ;  /* 0x00000009ff09723e */ /* 0x000fe400024050ff */
[----:B------:R-:W-:-:S05]  /*2c540*/  IADD3.X R7, R5, UR4, RZ, P1, !PT ;  /* 0x0000000405077c10 */ /* 0x000fca0008ffe4ff */
[----:B------:R0:W-:Y:S01]  /*2c550*/  @P0 STG.E desc[UR44][R6.64], R9 ;  /* 0x0000000906000986 */ /* 0x0001e2000c10192c */
[----:B------:R-:W-:-:S03]  /*2c560*/  ISETP.GT.AND P0, PT, R0, 0x1, P2 ;  /* 0x000000010000780c */ /* 0x000fc60001704270 */
[----:B0-----:R-:W3:Y:S01]  /*2c570*/  LDL.LU R9, [R1+0x60] ;  /* 0x0000600001097983 */ /* 0x001ee20000300800 */
[----:B--2---:R-:W-:-:S05]  /*2c580*/  FMUL R3, R3, R2 ;  /* 0x0000000203037220 */ /* 0x004fca0000400000 */
[----:B------:R-:W-:-:S05]  /*2c590*/  F2FP.TF32.F32.PACK_B R3, R3 ;  /* 0x00000003ff03723e */ /* 0x000fca00024050ff */
[----:B------:R0:W-:Y:S04]  /*2c5a0*/  @P0 STG.E desc[UR44][R6.64+0x4], R3 ;  /* 0x0000040306000986 */ /* 0x0001e8000c10192c */
[----:B0-----:R-:W2:Y:S01]  /*2c5b0*/  LDL.LU R3, [R1+0x10] ;  /* 0x0000100001037983 */ /* 0x001ea20000300800 */
[----:B------:R-:W-:Y:S01]  /*2c5c0*/  ISETP.GT.AND P0, PT, R0, 0x8, P3 ;  /* 0x000000080000780c */ /* 0x000fe20001f04270 */
[----:B--2---:R-:W-:-:S05]  /*2c5d0*/  FMUL R3, R3, R2 ;  /* 0x0000000203037220 */ /* 0x004fca0000400000 */
[----:B------:R-:W-:-:S07]  /*2c5e0*/  F2FP.TF32.F32.PACK_B R3, R3 ;  /* 0x00000003ff03723e */ /* 0x000fce00024050ff */
        /* <DEDUP_REMOVED lines=82> */
[C---:B------:R-:W-:Y:S02]  /*2cb10*/  ISETP.GT.AND P1, PT, R0.reuse, 0x29, P3 ;  /* 0x000000290000780c */ /* 0x040fe40001f24270 */
[----:B------:R-:W-:Y:S01]  /*2cb20*/  ISETP.GT.AND P0, PT, R0, 0x28, P2 ;  /* 0x000000280000780c */ /* 0x000fe20001704270 */
[----:B----4-:R-:W-:-:S05]  /*2cb30*/  FMUL R8, R8, R2 ;  /* 0x0000000208087220 */ /* 0x010fca0000400000 */
[----:B------:R-:W-:-:S05]  /*2cb40*/  F2FP.TF32.F32.PACK_B R8, R8 ;  /* 0x00000008ff08723e */ /* 0x000fca00024050ff */
[----:B------:R0:W-:Y:S04]  /*2cb50*/  @P1 STG.E desc[UR44][R4.64+0xa4], R8 ;  /* 0x0000a40804001986 */ /* 0x0001e8000c10192c */
[----:B0-----:R-:W4:Y:S01]  /*2cb60*/  LDL.LU R8, [R1+0x68] ;  /* 0x0000680001087983 */ /* 0x001f220000300800 */
[----:B--2---:R-:W-:-:S05]  /*2cb70*/  FMUL R3, R3, R2 ;  /* 0x0000000203037220 */ /* 0x004fca0000400000 */
[----:B------:R-:W-:-:S05]  /*2cb80*/  F2FP.TF32.F32.PACK_B R3, R3 ;  /* 0x00000003ff03723e */ /* 0x000fca00024050ff */
[----:B------:R0:W-:Y:S04]  /*2cb90*/  @P0 STG.E desc[UR44][R6.64+0xa0], R3 ;  /* 0x0000a00306000986 */ /* 0x0001e8000c10192c */
[----:B0-----:R-:W2:Y:S01]  /*2cba0*/  LDL.LU R3, [R1+0x64] ;  /* 0x0000640001037983 */ /* 0x001ea20000300800 */
[C---:B------:R-:W-:Y:S02]  /*2cbb0*/  ISETP.GT.AND P1, PT, R0.reuse, 0x29, P2 ;  /* 0x000000290000780c */ /* 0x040fe40001724270 */
[----:B------:R-:W-:Y:S01]  /*2cbc0*/  ISETP.GT.AND P4, PT, R0, 0x30, P3 ;  /* 0x000000300000780c */ /* 0x000fe20001f84270 */
[-C--:B-----5:R-:W-:Y:S01]  /*2cbd0*/  FMUL R10, R10, R2.reuse ;  /* 0x000000020a0a7220 */ /* 0x0a0fe20000400000 */
[C---:B------:R-:W-:Y:S01]  /*2cbe0*/  ISETP.GT.AND P5, PT, R0.reuse, 0x31, P3 ;  /* 0x000000310000780c */ /* 0x040fe20001fa4270 */
[-C--:B---3--:R-:W-:Y:S01]  /*2cbf0*/  FMUL R9, R9, R2.reuse ;  /* 0x0000000209097220 */ /* 0x088fe20000400000 */
[----:B------:R-:W-:Y:S01]  /*2cc00*/  ISETP.GT.AND P0, PT, R0, 0x30, P2 ;  /* 0x000000300000780c */ /* 0x000fe20001704270 */
[----:B----4-:R-:W-:Y:S01]  /*2cc10*/  FMUL R8, R8, R2 ;  /* 0x0000000208087220 */ /* 0x010fe20000400000 */
[----:B------:R-:W-:-:S02]  /*2cc20*/  F2FP.TF32.F32.PACK_B R10, R10 ;  /* 0x0000000aff0a723e */ /* 0x000fc400024050ff */
[----:B------:R-:W-:Y:S02]  /*2cc30*/  F2FP.TF32.F32.PACK_B R9, R9 ;  /* 0x00000009ff09723e */ /* 0x000fe400024050ff */
[----:B------:R-:W-:Y:S01]  /*2cc40*/  F2FP.TF32.F32.PACK_B R8, R8 ;  /* 0x00000008ff08723e */ /* 0x000fe200024050ff */
[----:B------:R0:W-:Y:S04]  /*2cc50*/  @P1 STG.E desc[UR44][R6.64+0xa4], R10 ;  /* 0x0000a40a06001986 */ /* 0x0001e8000c10192c */
[----:B------:R1:W-:Y:S04]  /*2cc60*/  @P4 STG.E desc[UR44][R4.64+0xc0], R9 ;  /* 0x0000c00904004986 */ /* 0x0003e8000c10192c */
[----:B0-----:R-:W3:Y:S04]  /*2cc70*/  LDL.LU R10, [R1+0x78] ;  /* 0x00007800010a7983 */ /* 0x001ee80000300800 */
[----:B-1----:R-:W4:Y:S01]  /*2cc80*/  LDL.LU R9, [R1+0x74] ;  /* 0x0000740001097983 */ /* 0x002f220000300800 */
[----:B--2---:R-:W-:-:S05]  /*2cc90*/  FMUL R3, R3, R2 ;  /* 0x0000000203037220 */ /* 0x004fca0000400000 */
[----:B------:R-:W-:-:S05]  /*2cca0*/  F2FP.TF32.F32.PACK_B R3, R3 ;  /* 0x00000003ff03723e */ /* 0x000fca00024050ff */
[----:B------:R0:W-:Y:S04]  /*2ccb0*/  @P5 STG.E desc[UR44][R4.64+0xc4], R3 ;  /* 0x0000c40304005986 */ /* 0x0001e8000c10192c */
[----:B------:R1:W-:Y:S04]  /*2ccc0*/  @P0 STG.E desc[UR44][R6.64+0xc0], R8 ;  /* 0x0000c00806000986 */ /* 0x0003e8000c10192c */
[----:B0-----:R-:W2:Y:S04]  /*2ccd0*/  LDL.LU R3, [R1+0x6c] ;  /* 0x00006c0001037983 */ /* 0x001ea80000300800 */
[----:B-1----:R-:W5:Y:S01]  /*2cce0*/  LDL.LU R8, [R1+0x70] ;  /* 0x0000700001087983 */ /* 0x002f620000300800 */
[----:B------:R-:W-:-:S02]  /*2ccf0*/  ISETP.GT.AND P1, PT, R0, 0x31, P2 ;  /* 0x000000310000780c */ /* 0x000fc40001724270 */
[C---:B------:R-:W-:Y:S02]  /*2cd00*/  ISETP.GT.AND P4, PT, R0.reuse, 0x38, P3 ;  /* 0x000000380000780c */ /* 0x040fe40001f84270 */
[C---:B------:R-:W-:Y:S02]  /*2cd10*/  ISETP.GT.AND P5, PT, R0.reuse, 0x39, P3 ;  /* 0x000000390000780c */ /* 0x040fe40001fa4270 */
[----:B------:R-:W-:Y:S01]  /*2cd20*/  ISETP.GT.AND P0, PT, R0, 0x38, P2 ;  /* 0x000000380000780c */ /* 0x000fe20001704270 */
[-C--:B----4-:R-:W-:Y:S01]  /*2cd30*/  FMUL R9, R9, R2.reuse ;  /* 0x0000000209097220 */ /* 0x090fe20000400000 */
[----:B---3--:R-:W-:-:S04]  /*2cd40*/  FMUL R10, R10, R2 ;  /* 0x000000020a0a7220 */ /* 0x008fc80000400000 */
[----:B------:R-:W-:Y:S02]  /*2cd50*/  F2FP.TF32.F32.PACK_B R9, R9 ;  /* 0x00000009ff09723e */ /* 0x000fe400024050ff */
[----:B------:R-:W-:Y:S01]  /*2cd60*/  F2FP.TF32.F32.PACK_B R10, R10 ;  /* 0x0000000aff0a723e */ /* 0x000fe200024050ff */
[-C--:B--2---:R-:W-:Y:S01]  /*2cd70*/  FMUL R3, R3, R2.reuse ;  /* 0x0000000203037220 */ /* 0x084fe20000400000 */
[----:B-----5:R-:W-:-:S04]  /*2cd80*/  FMUL R8, R8, R2 ;  /* 0x0000000208087220 */ /* 0x020fc80000400000 */
[----:B------:R-:W-:Y:S02]  /*2cd90*/  F2FP.TF32.F32.PACK_B R3, R3 ;  /* 0x00000003ff03723e */ /* 0x000fe400024050ff */
[----:B------:R-:W-:-:S03]  /*2cda0*/  F2FP.TF32.F32.PACK_B R8, R8 ;  /* 0x00000008ff08723e */ /* 0x000fc600024050ff */
[----:B------:R0:W-:Y:S04]  /*2cdb0*/  @P1 STG.E desc[UR44][R6.64+0xc4], R3 ;  /* 0x0000c40306001986 */ /* 0x0001e8000c10192c */
[----:B------:R1:W-:Y:S04]  /*2cdc0*/  @P4 STG.E desc[UR44][R4.64+0xe0], R8 ;  /* 0x0000e00804004986 */ /* 0x0003e8000c10192c */
[----:B0-----:R-:W2:Y:S04]  /*2cdd0*/  LDL.LU R3, [R1+0x7c] ;  /* 0x00007c0001037983 */ /* 0x001ea80000300800 */
[----:B-1----:R-:W3:Y:S04]  /*2cde0*/  LDL.LU R8, [R1+0x80] ;  /* 0x0000800001087983 */ /* 0x002ee80000300800 */
[----:B------:R0:W-:Y:S04]  /*2cdf0*/  @P5 STG.E desc[UR44][R4.64+0xe4], R9 ;  /* 0x0000e40904005986 */ /* 0x0001e8000c10192c */
[----:B------:R1:W-:Y:S04]  /*2ce00*/  @P0 STG.E desc[UR44][R6.64+0xe0], R10 ;  /* 0x0000e00a06000986 */ /* 0x0003e8000c10192c */
[----:B0-----:R-:W4:Y:S04]  /*2ce10*/  LDL.LU R9, [R1+0x84] ;  /* 0x0000840001097983 */ /* 0x001f280000300800 */
[----:B-1----:R-:W5:Y:S01]  /*2ce20*/  LDL.LU R10, [R1+0x88] ;  /* 0x00008800010a7983 */ /* 0x002f620000300800 */
[----:B------:R-:W-:-:S02]  /*2ce30*/  ISETP.GT.AND P1, PT, R0, 0x39, P2 ;  /* 0x000000390000780c */ /* 0x000fc40001724270 */
[C---:B------:R-:W-:Y:S02]  /*2ce40*/  ISETP.GT.AND P4, PT, R0.reuse, 0x40, P3 ;  /* 0x000000400000780c */ /* 0x040fe40001f84270 */
[C---:B------:R-:W-:Y:S02]  /*2ce50*/  ISETP.GT.AND P5, PT, R0.reuse, 0x41, P3 ;  /* 0x000000410000780c */ /* 0x040fe40001fa4270 */
[----:B------:R-:W-:Y:S01]  /*2ce60*/  ISETP.GT.AND P0, PT, R0, 0x40, P2 ;  /* 0x000000400000780c */ /* 0x000fe20001704270 */
[-C--:B------:R-:W-:Y:S01]  /*2ce70*/  FMUL R11, R11, R2.reuse ;  /* 0x000000020b0b7220 */ /* 0x080fe20000400000 */
[----:B------:R-:W-:-:S04]  /*2ce80*/  FMUL R13, R13, R2 ;  /* 0x000000020d0d7220 */ /* 0x000fc80000400000 */
[----:B------:R-:W-:Y:S02]  /*2ce90*/  F2FP.TF32.F32.PACK_B R11, R11 ;  /* 0x0000000bff0b723e */ /* 0x000fe400024050ff */
[----:B------:R-:W-:Y:S01]  /*2cea0*/  F2FP.TF32.F32.PACK_B R13, R13 ;  /* 0x0000000dff0d723e */ /* 0x000fe200024050ff */
[----:B------:R-:W-:-:S05]  /*2ceb0*/  FMUL R15, R15, R2 ;  /* 0x000000020f0f7220 */ /* 0x000fca0000400000 */
[----:B------:R-:W-:Y:S01]  /*2cec0*/  F2FP.TF32.F32.PACK_B R15, R15 ;  /* 0x0000000fff0f723e */ /* 0x000fe200024050ff */
[----:B------:R-:W-:-:S05]  /*2ced0*/  FMUL R19, R19, R2 ;  /* 0x0000000213137220 */ /* 0x000fca0000400000 */
[----:B------:R-:W-:Y:S01]  /*2cee0*/  F2FP.TF32.F32.PACK_B R19, R19 ;  /* 0x00000013ff13723e */ /* 0x000fe200024050ff */
[-C--:B--2---:R-:W-:Y:S01]  /*2cef0*/  FMUL R3, R3, R2.reuse ;  /* 0x0000000203037220 */ /* 0x084fe20000400000 */
[----:B---3--:R-:W-:-:S04]  /*2cf00*/  FMUL R8, R8, R2 ;  /* 0x0000000208087220 */ /* 0x008fc80000400000 */
[----:B------:R-:W-:Y:S02]  /*2cf10*/  F2FP.TF32.F32.PACK_B R3, R3 ;  /* 0x00000003ff03723e */ /* 0x000fe400024050ff */
[----:B------:R-:W-:-:S03]  /*2cf20*/  F2FP.TF32.F32.PACK_B R8, R8 ;  /* 0x00000008ff08723e */ /* 0x000fc600024050ff */
[----:B------:R0:W-:Y:S01]  /*2cf30*/  @P1 STG.E desc[UR44][R6.64+0xe4], R3 ;  /* 0x0000e40306001986 */ /* 0x0001e2000c10192c */
[----:B------:R-:W-:-:S03]  /*2cf40*/  ISETP.GT.AND P1, PT, R0, 0x41, P2 ;  /* 0x000000410000780c */ /* 0x000fc60001724270 */
[----:B------:R1:W-:Y:S01]  /*2cf50*/  @P4 STG.E desc[UR44][R4.64+0x100], R8 ;  /* 0x0001000804004986 */ /* 0x0003e2000c10192c */
[----:B------:R-:W-:Y:S01]  /*2cf60*/  ISETP.GT.AND P4, PT, R0, 0x48, P3 ;  /* 0x000000480000780c */ /* 0x000fe20001f84270 */
[-C--:B----4-:R-:W-:Y:S01]  /*2cf70*/  FMUL R9, R9, R2.reuse ;  /* 0x0000000209097220 */ /* 0x090fe20000400000 */
[-C--:B0-----:R-:W-:Y:S01]  /*2cf80*/  FMUL R3, R235, R2.reuse ;  /* 0x00000002eb037220 */ /* 0x081fe20000400000 */
[-C--:B-----5:R-:W-:Y:S01]  /*2cf90*/  FMUL R10, R10, R2.reuse ;  /* 0x000000020a0a7220 */ /* 0x0a0fe20000400000 */
[----:B-1----:R-:W-:Y:S02]  /*2cfa0*/  FMUL R8, R234, R2 ;  /* 0x00000002ea087220 */ /* 0x002fe40000400000 */
[----:B------:R-:W-:Y:S02]  /*2cfb0*/  F2FP.TF32.F32.PACK_B R9, R9 ;  /* 0x00000009ff09723e */ /* 0x000fe400024050ff */
[----:B------:R-:W-:Y:S02]  /*2cfc0*/  F2FP.TF32.F32.PACK_B R10, R10 ;  /* 0x0000000aff0a723e */ /* 0x000fe400024050ff */
[----:B------:R-:W-:-:S02]  /*2cfd0*/  F2FP.TF32.F32.PACK_B R3, R3 ;  /* 0x00000003ff03723e */ /* 0x000fc400024050ff */
[----:B------:R-:W-:Y:S01]  /*2cfe0*/  F2FP.TF32.F32.PACK_B R8, R8 ;  /* 0x00000008ff08723e */ /* 0x000fe200024050ff */
[----:B------:R0:W-:Y:S01]  /*2cff0*/  @P5 STG.E desc[UR44][R4.64+0x104], R9 ;  /* 0x0001040904005986 */ /* 0x0001e2000c10192c */
[----:B------:R-:W-:-:S03]  /*2d000*/  ISETP.GT.AND P5, PT, R0, 0x49, P3 ;  /* 0x000000490000780c */ /* 0x000fc60001fa4270 */
[----:B------:R1:W-:Y:S01]  /*2d010*/  @P0 STG.E desc[UR44][R6.64+0x100], R10 ;  /* 0x0001000a06000986 */ /* 0x0003e2000c10192c */
[----:B------:R-:W-:-:S03]  /*2d020*/  ISETP.GT.AND P0, PT, R0, 0x48, P2 ;  /* 0x000000480000780c */ /* 0x000fc60001704270 */
[----:B------:R2:W-:Y:S01]  /*2d030*/  @P1 STG.E desc[UR44][R6.64+0x104], R3 ;  /* 0x0001040306001986 */ /* 0x0005e2000c10192c */
[----:B------:R-:W-:-:S03]  /*2d040*/  ISETP.GT.AND P1, PT, R0, 0x49, P2 ;  /* 0x000000490000780c */ /* 0x000fc60001724270 */
[----:B------:R-:W-:Y:S01]  /*2d050*/  @P4 STG.E desc[UR44][R4.64+0x120], R8 ;  /* 0x0001200804004986 */ /* 0x000fe2000c10192c */
[-C--:B0-----:R-:W-:Y:S01]  /*2d060*/  FMUL R9, R233, R2.reuse ;  /* 0x00000002e9097220 */ /* 0x081fe20000400000 */
[----:B------:R-:W-:Y:S01]  /*2d070*/  ISETP.GT.AND P4, PT, R0, 0x50, P3 ;  /* 0x000000500000780c */ /* 0x000fe20001f84270 */
[----:B-1----:R-:W-:-:S03]  /*2d080*/  FMUL R10, R232, R2 ;  /* 0x00000002e80a7220 */ /* 0x002fc60000400000 */
[----:B------:R-:W-:Y:S02]  /*2d090*/  F2FP.TF32.F32.PACK_B R9, R9 ;  /* 0x00000009ff09723e */ /* 0x000fe400024050ff */
[----:B------:R-:W-:-:S03]  /*2d0a0*/  F2FP.TF32.F32.PACK_B R10, R10 ;  /* 0x0000000aff0a723e */ /* 0x000fc600024050ff */
[----:B------:R0:W-:Y:S01]  /*2d0b0*/  @P5 STG.E desc[UR44][R4.64+0x124], R9 ;  /* 0x0001240904005986 */ /* 0x0001e2000c10192c */
[----:B------:R-:W-:-:S03]  /*2d0c0*/  ISETP.GT.AND P5, PT, R0, 0x51, P3 ;  /* 0x000000510000780c */ /* 0x000fc60001fa4270 */
[----:B------:R-:W-:Y:S01]  /*2d0d0*/  @P0 STG.E desc[UR44][R6.64+0x120], R10 ;  /* 0x0001200a06000986 */ /* 0x000fe2000c10192c */
[----:B------:R-:W-:-:S03]  /*2d0e0*/  ISETP.GT.AND P0, PT, R0, 0x50, P2 ;  /* 0x000000500000780c */ /* 0x000fc60001704270 */
[----:B------:R1:W-:Y:S01]  /*2d0f0*/  @P1 STG.E desc[UR44][R6.64+0x124], R11 ;  /* 0x0001240b06001986 */ /* 0x0003e2000c10192c */
[C---:B------:R-:W-:Y:S01]  /*2d100*/  ISETP.GT.AND P1, PT, R0.reuse, 0x51, P2 ;  /* 0x000000510000780c */ /* 0x040fe20001724270 */
[-C--:B--2---:R-:W-:Y:S02]  /*2d110*/  FMUL R3, R231, R2.reuse ;  /* 0x00000002e7037220 */ /* 0x084fe40000400000 */
[----:B------:R2:W-:Y:S01]  /*2d120*/  @P4 STG.E desc[UR44][R4.64+0x140], R13 ;  /* 0x0001400d04004986 */ /* 0x0005e2000c10192c */
[----:B------:R-:W-:Y:S01]  /*2d130*/  ISETP.GT.AND P4, PT, R0, 0x58, P3 ;  /* 0x000000580000780c */ /* 0x000fe20001f84270 */
[-C--:B0-----:R-:W-:Y:S01]  /*2d140*/  FMUL R9, R230, R2.reuse ;  /* 0x00000002e6097220 */ /* 0x081fe20000400000 */
[----:B------:R-:W-:Y:S01]  /*2d150*/  F2FP.TF32.F32.PACK_B R3, R3 ;  /* 0x00000003ff03723e */ /* 0x000fe200024050ff */
[----:B-1----:R-:W-:-:S03]  /*2d160*/  FMUL R11, R229, R2 ;  /* 0x00000002e50b7220 */ /* 0x002fc60000400000 */
[----:B------:R-:W-:Y:S01]  /*2d170*/  F2FP.TF32.F32.PACK_B R9, R9 ;  /* 0x00000009ff09723e */ /* 0x000fe200024050ff */
[----:B------:R-:W-:Y:S01]  /*2d180*/  @P5 STG.E desc[UR44][R4.64+0x144], R15 ;  /* 0x0001440f04005986 */ /* 0x000fe2000c10192c */
[----:B------:R-:W-:-:S03]  /*2d190*/  F2FP.TF32.F32.PACK_B R11, R11 ;  /* 0x0000000bff0b723e */ /* 0x000fc600024050ff */
[----:B------:R0:W-:Y:S01]  /*2d1a0*/  @P0 STG.E desc[UR44][R6.64+0x140], R3 ;  /* 0x0001400306000986 */ /* 0x0001e2000c10192c */
[C---:B------:R-:W-:Y:S02]  /*2d1b0*/  ISETP.GT.AND P5, PT, R0.reuse, 0x59, P3 ;  /* 0x000000590000780c */ /* 0x040fe40001fa4270 */
[C---:B------:R-:W-:Y:S01]  /*2d1c0*/  ISETP.GT.AND P0, PT, R0.reuse, 0x58, P2 ;  /* 0x000000580000780c */ /* 0x040fe20001704270 */
[----:B------:R1:W-:Y:S01]  /*2d1d0*/  @P1 STG.E desc[UR44][R6.64+0x144], R9 ;  /* 0x0001440906001986 */ /* 0x0003e2000c10192c */
[----:B------:R-:W-:Y:S01]  /*2d1e0*/  ISETP.GT.AND P1, PT, R0, 0x59, P2 ;  /* 0x000000590000780c */ /* 0x000fe20001724270 */
[-C--:B--2---:R-:W-:Y:S02]  /*2d1f0*/  FMUL R13, R228, R2.reuse ;  /* 0x00000002e40d7220 */ /* 0x084fe40000400000 */
[----:B------:R2:W-:Y:S01]  /*2d200*/  @P4 STG.E desc[UR44][R4.64+0x160], R11 ;  /* 0x0001600b04004986 */ /* 0x0005e2000c10192c */
[----:B------:R-:W-:Y:S01]  /*2d210*/  ISETP.GT.AND P4, PT, R0, 0x60, P3 ;  /* 0x000000600000780c */ /* 0x000fe20001f84270 */
[-C--:B0-----:R-:W-:Y:S01]  /*2d220*/  FMUL R3, R227, R2.reuse ;  /* 0x00000002e3037220 */ /* 0x081fe20000400000 */
[----:B------:R-:W-:Y:S01]  /*2d230*/  F2FP.TF32.F32.PACK_B R13, R13 ;  /* 0x0000000dff0d723e */ /* 0x000fe200024050ff */
[----:B-1----:R-:W-:-:S03]  /*2d240*/  FMUL R9, R226, R2 ;  /* 0x00000002e2097220 */ /* 0x002fc60000400000 */
[----:B------:R-:W-:Y:S01]  /*2d250*/  F2FP.TF32.F32.PACK_B R3, R3 ;  /* 0x00000003ff03723e */ /* 0x000fe200024050ff */
[----:B------:R0:W-:Y:S01]  /*2d260*/  @P5 STG.E desc[UR44][R4.64+0x164], R13 ;  /* 0x0001640d04005986 */ /* 0x0001e2000c10192c */
[----:B------:R-:W-:-:S03]  /*2d270*/  F2FP.TF32.F32.PACK_B R9, R9 ;  /* 0x00000009ff09723e */ /* 0x000fc600024050ff */
[----:B------:R-:W-:Y:S01]  /*2d280*/  @P0 STG.E desc[UR44][R6.64+0x160], R19 ;  /* 0x0001601306000986 */ /* 0x000fe2000c10192c */
[C---:B------:R-:W-:Y:S02]  /*2d290*/  ISETP.GT.AND P5, PT, R0.reuse, 0x61, P3 ;  /* 0x000000610000780c */ /* 0x040fe40001fa4270 */
[C---:B------:R-:W-:Y:S01]  /*2d2a0*/  ISETP.GT.AND P0, PT, R0.reuse, 0x60, P2 ;  /* 0x000000600000780c */ /* 0x040fe20001704270 */
[----:B------:R1:W-:Y:S01]  /*2d2b0*/  @P1 STG.E desc[UR44][R6.64+0x164], R3 ;  /* 0x0001640306001986 */ /* 0x0003e2000c10192c */
[C---:B------:R-:W-:Y:S01]  /*2d2c0*/  ISETP.GT.AND P1, PT, R0.reuse, 0x61, P2 ;  /* 0x000000610000780c */ /* 0x040fe20001724270 */
[-C--:B--2---:R-:W-:Y:S02]  /*2d2d0*/  FMUL R11, R225, R2.reuse ;  /* 0x00000002e10b7220 */ /* 0x084fe40000400000 */
[----:B------:R2:W-:Y:S01]  /*2d2e0*/  @P4 STG.E desc[UR44][R4.64+0x180], R9 ;  /* 0x0001800904004986 */ /* 0x0005e2000c10192c */
[----:B------:R-:W-:Y:S01]  /*2d2f0*/  ISETP.GT.AND P4, PT, R0, 0x68, P3 ;  /* 0x000000680000780c */ /* 0x000fe20001f84270 */
[-C--:B------:R-:W-:Y:S01]  /*2d300*/  FMUL R15, R224, R2.reuse ;  /* 0x00000002e00f7220 */ /* 0x080fe20000400000 */
[-C--:B0-----:R-:W-:Y:S01]  /*2d310*/  FMUL R13, R223, R2.reuse ;  /* 0x00000002df0d7220 */ /* 0x081fe20000400000 */
[----:B------:R-:W-:Y:S01]  /*2d320*/  F2FP.TF32.F32.PACK_B R11, R11 ;  /* 0x0000000bff0b723e */ /* 0x000fe200024050ff */
[----:B-1----:R-:W-:-:S02]  /*2d330*/  FMUL R3, R222, R2 ;  /* 0x00000002de037220 */ /* 0x002fc40000400000 */
[----:B------:R-:W-:Y:S02]  /*2d340*/  F2FP.TF32.F32.PACK_B R15, R15 ;  /* 0x0000000fff0f723e */ /* 0x000fe400024050ff */
[----:B------:R-:W-:Y:S02]  /*2d350*/  F2FP.TF32.F32.PACK_B R13, R13 ;  /* 0x0000000dff0d723e */ /* 0x000fe400024050ff */
[----:B------:R-:W-:Y:S01]  /*2d360*/  F2FP.TF32.F32.PACK_B R3, R3 ;  /* 0x00000003ff03723e */ /* 0x000fe200024050ff */
[----:B------:R0:W-:Y:S01]  /*2d370*/  @P5 STG.E desc[UR44][R4.64+0x184], R11 ;  /* 0x0001840b04005986 */ /* 0x0001e2000c10192c */
[----:B------:R-:W-:-:S03]  /*2d380*/  ISETP.GT.AND P5, PT, R0, 0x69, P3 ;  /* 0x000000690000780c */ /* 0x000fc60001fa4270 */
[----:B------:R-:W-:Y:S01]  /*2d390*/  @P0 STG.E desc[UR44][R6.64+0x180], R15 ;  /* 0x0001800f06000986 */ /* 0x000fe2000c10192c */
[C---:B------:R-:W-:Y:S01]  /*2d3a0*/  ISETP.GT.AND P0, PT, R0.reuse, 0x68, P2 ;  /* 0x000000680000780c */ /* 0x040fe20001704270 */
[-C--:B--2---:R-:W-:Y:S02]  /*2d3b0*/  FMUL R9, R221, R2.reuse ;  /* 0x00000002dd097220 */ /* 0x084fe40000400000 */
[----:B------:R1:W-:Y:S01]  /*2d3c0*/  @P1 STG.E desc[UR44][R6.64+0x184], R13 ;  /* 0x0001840d06001986 */ /* 0x0003e2000c10192c */
[----:B------:R-:W-:Y:S01]  /*2d3d0*/  ISETP.GT.AND P1, PT, R0, 0x69, P2 ;  /* 0x000000690000780c */ /* 0x000fe20001724270 */
[-C--:B------:R-:W-:Y:S02]  /*2d3e0*/  FMUL R19, R220, R2.reuse ;  /* 0x00000002dc137220 */ /* 0x080fe40000400000 */
[----:B------:R2:W-:Y:S01]  /*2d3f0*/  @P4 STG.E desc[UR44][R4.64+0x1a0], R3 ;  /* 0x0001a00304004986 */ /* 0x0005e2000c10192c */
[----:B------:R-:W-:Y:S01]  /*2d400*/  ISETP.GT.AND P4, PT, R0, 0x70, P3 ;  /* 0x000000700000780c */ /* 0x000fe20001f84270 */
[----:B0-----:R-:W-:Y:S01]  /*2d410*/  FMUL R11, R219, R2 ;  /* 0x00000002db0b7220 */ /* 0x001fe20000400000 */
[----:B------:R-:W-:-:S02]  /*2d420*/  F2FP.TF32.F32.PACK_B R9, R9 ;  /* 0x00000009ff09723e */ /* 0x000fc400024050ff */
[----:B------:R-:W-:Y:S01]  /*2d430*/  F2FP.TF32.F32.PACK_B R19, R19 ;  /* 0x00000013ff13723e */ /* 0x000fe200024050ff */
[-C--:B-1----:R-:W-:Y:S01]  /*2d440*/  FMUL R13, R218, R2.reuse ;  /* 0x00000002da0d7220 */ /* 0x082fe20000400000 */
[----:B------:R-:W-:Y:S01]  /*2d450*/  F2FP.TF32.F32.PACK_B R11, R11 ;  /* 0x0000000bff0b723e */ /* 0x000fe200024050ff */
[----:B------:R0:W-:Y:S03]  /*2d460*/  @P5 STG.E desc[UR44][R4.64+0x1a4], R9 ;  /* 0x0001a40904005986 */ /* 0x0001e6000c10192c */
[----:B------:R-:W-:Y:S01]  /*2d470*/  F2FP.TF32.F32.PACK_B R13, R13 ;  /* 0x0000000dff0d723e */ /* 0x000fe200024050ff */
[----:B------:R-:W-:Y:S01]  /*2d480*/  @P0 STG.E desc[UR44][R6.64+0x1a0], R19 ;  /* 0x0001a01306000986 */ /* 0x000fe2000c10192c */
[C---:B------:R-:W-:Y:S02]  /*2d490*/  ISETP.GT.AND P5, PT, R0.reuse, 0x71, P3 ;  /* 0x000000710000780c */ /* 0x040fe40001fa4270 */
[C---:B------:R-:W-:Y:S01]  /*2d4a0*/  ISETP.GT.AND P0, PT, R0.reuse, 0x70, P2 ;  /* 0x000000700000780c */ /* 0x040fe20001704270 */
[----:B------:R1:W-:Y:S01]  /*2d4b0*/  @P1 STG.E desc[UR44][R6.64+0x1a4], R11 ;  /* 0x0001a40b06001986 */ /* 0x0003e2000c10192c */
[----:B------:R-:W-:Y:S01]  /*2d4c0*/  ISETP.GT.AND P1, PT, R0, 0x71, P2 ;  /* 0x000000710000780c */ /* 0x000fe20001724270 */
[----:B--2---:R-:W-:-:S02]  /*2d4d0*/  FMUL R3, R217, R2 ;  /* 0x00000002d9037220 */ /* 0x004fc40000400000 */
[----:B------:R2:W-:Y:S01]  /*2d4e0*/  @P4 STG.E desc[UR44][R4.64+0x1c0], R13 ;  /* 0x0001c00d04004986 */ /* 0x0005e2000c10192c */
[----:B------:R-:W-:Y:S01]  /*2d4f0*/  ISETP.GT.AND P4, PT, R0, 0x78, P3 ;  /* 0x000000780000780c */ /* 0x000fe20001f84270 */
[-C--:B------:R-:W-:Y:S01]  /*2d500*/  FMUL R15, R216, R2.reuse ;  /* 0x00000002d80f7220 */ /* 0x080fe20000400000 */
[-C--:B0-----:R-:W-:Y:S01]  /*2d510*/  FMUL R9, R215, R2.reuse ;  /* 0x00000002d7097220 */ /* 0x081fe20000400000 */
[----:B------:R-:W-:Y:S01]  /*2d520*/  F2FP.TF32.F32.PACK_B R3, R3 ;  /* 0x00000003ff03723e */ /* 0x000fe200024050ff */
[----:B-1----:R-:W-:Y:S02]  /*2d530*/  FMUL R11, R214, R2 ;  /* 0x00000002d60b7220 */ /* 0x002fe40000400000 */
        /* <DEDUP_REMOVED lines=219> */
[C---:B------:R-:W-:Y:S01]  /*2e2f0*/  ISETP.GT.AND P4, PT, R0.reuse, 0xe8, P3 ;  /* 0x000000e80000780c */ /* 0x040fe20001f84270 */
[-C--:B------:R-:W-:Y:S01]  /*2e300*/  FMUL R15, R159, R2.reuse ;  /* 0x000000029f0f7220 */ /* 0x080fe20000400000 */
[----:B------:R-:W-:Y:S01]  /*2e310*/  ISETP.GT.AND P6, PT, R0, 0xe9, P3 ;  /* 0x000000e90000780c */ /* 0x000fe20001fc4270 */
[-C--:B0-----:R-:W-:Y:S01]  /*2e320*/  FMUL R13, R157, R2.reuse ;  /* 0x000000029d0d7220 */ /* 0x081fe20000400000 */
[----:B------:R-:W-:Y:S01]  /*2e330*/  F2FP.TF32.F32.PACK_B R11, R11 ;  /* 0x0000000bff0b723e */ /* 0x000fe200024050ff */
[-C--:B-1----:R-:W-:Y:S01]  /*2e340*/  FMUL R3, R156, R2.reuse ;  /* 0x000000029c037220 */ /* 0x082fe20000400000 */
[----:B------:R-:W-:Y:S01]  /*2e350*/  F2FP.TF32.F32.PACK_B R15, R15 ;  /* 0x0000000fff0f723e */ /* 0x000fe200024050ff */
[----:B--2---:R-:W-:Y:S01]  /*2e360*/  FMUL R9, R155, R2 ;  /* 0x000000029b097220 */ /* 0x004fe20000400000 */
[----:B------:R-:W-:Y:S02]  /*2e370*/  F2FP.TF32.F32.PACK_B R13, R13 ;  /* 0x0000000dff0d723e */ /* 0x000fe400024050ff */
[----:B------:R-:W-:Y:S01]  /*2e380*/  F2FP.TF32.F32.PACK_B R3, R3 ;  /* 0x00000003ff03723e */ /* 0x000fe200024050ff */
[----:B------:R0:W-:Y:S01]  /*2e390*/  @P5 STG.E desc[UR44][R4.64+0x384], R11 ;  /* 0x0003840b04005986 */ /* 0x0001e2000c10192c */
[----:B------:R-:W-:-:S03]  /*2e3a0*/  F2FP.TF32.F32.PACK_B R9, R9 ;  /* 0x00000009ff09723e */ /* 0x000fc600024050ff */
[----:B------:R-:W-:Y:S01]  /*2e3b0*/  @P0 STG.E desc[UR44][R6.64+0x380], R15 ;  /* 0x0003800f06000986 */ /* 0x000fe2000c10192c */
[----:B------:R-:W-:-:S03]  /*2e3c0*/  ISETP.GT.AND P0, PT, R0, 0xe8, P2 ;  /* 0x000000e80000780c */ /* 0x000fc60001704270 */
[----:B------:R1:W-:Y:S01]  /*2e3d0*/  @P1 STG.E desc[UR44][R6.64+0x384], R13 ;  /* 0x0003840d06001986 */ /* 0x0003e2000c10192c */
[----:B------:R-:W-:-:S03]  /*2e3e0*/  ISETP.GT.AND P5, PT, R0, 0xe9, P2 ;  /* 0x000000e90000780c */ /* 0x000fc600017a4270 */
[----:B------:R2:W-:Y:S01]  /*2e3f0*/  @P4 STG.E desc[UR44][R4.64+0x3a0], R3 ;  /* 0x0003a00304004986 */ /* 0x0005e2000c10192c */
[-C--:B------:R-:W-:Y:S01]  /*2e400*/  FMUL R19, R154, R2.reuse ;  /* 0x000000029a137220 */ /* 0x080fe20000400000 */
[C---:B------:R-:W-:Y:S02]  /*2e410*/  ISETP.GT.AND P4, PT, R0.reuse, 0xf1, P3 ;  /* 0x000000f10000780c */ /* 0x040fe40001f84270 */
[----:B------:R3:W-:Y:S01]  /*2e420*/  @P6 STG.E desc[UR44][R4.64+0x3a4], R9 ;  /* 0x0003a40904006986 */ /* 0x0007e2000c10192c */
[----:B------:R-:W-:Y:S01]  /*2e430*/  ISETP.GT.AND P6, PT, R0, 0xf0, P3 ;  /* 0x000000f00000780c */ /* 0x000fe20001fc4270 */
[-C--:B0-----:R-:W-:Y:S01]  /*2e440*/  FMUL R11, R153, R2.reuse ;  /* 0x00000002990b7220 */ /* 0x081fe20000400000 */
[-C--:B-1----:R-:W-:Y:S01]  /*2e450*/  FMUL R13, R152, R2.reuse ;  /* 0x00000002980d7220 */ /* 0x082fe20000400000 */
[----:B------:R-:W-:Y:S01]  /*2e460*/  F2FP.TF32.F32.PACK_B R19, R19 ;  /* 0x00000013ff13723e */ /* 0x000fe200024050ff */
[----:B--2---:R-:W-:Y:S02]  /*2e470*/  FMUL R3, R23, R2 ;  /* 0x0000000217037220 */ /* 0x004fe40000400000 */
[----:B------:R-:W-:-:S02]  /*2e480*/  F2FP.TF32.F32.PACK_B R11, R11 ;  /* 0x0000000bff0b723e */ /* 0x000fc400024050ff */
[----:B------:R-:W-:Y:S02]  /*2e490*/  F2FP.TF32.F32.PACK_B R13, R13 ;  /* 0x0000000dff0d723e */ /* 0x000fe400024050ff */
[----:B------:R-:W-:Y:S01]  /*2e4a0*/  F2FP.TF32.F32.PACK_B R3, R3 ;  /* 0x00000003ff03723e */ /* 0x000fe200024050ff */
[----:B------:R0:W-:Y:S04]  /*2e4b0*/  @P0 STG.E desc[UR44][R6.64+0x3a0], R19 ;  /* 0x0003a01306000986 */ /* 0x0001e8000c10192c */
[----:B------:R1:W-:Y:S04]  /*2e4c0*/  @P5 STG.E desc[UR44][R6.64+0x3a4], R11 ;  /* 0x0003a40b06005986 */ /* 0x0003e8000c10192c */
[----:B------:R-:W-:Y:S01]  /*2e4d0*/  @P6 STG.E desc[UR44][R4.64+0x3c0], R13 ;  /* 0x0003c00d04006986 */ /* 0x000fe2000c10192c */
[----:B------:R-:W-:-:S03]  /*2e4e0*/  ISETP.GT.AND P6, PT, R0, 0xf0, P2 ;  /* 0x000000f00000780c */ /* 0x000fc600017c4270 */
[----:B------:R2:W-:Y:S01]  /*2e4f0*/  @P4 STG.E desc[UR44][R4.64+0x3c4], R3 ;  /* 0x0003c40304004986 */ /* 0x0005e2000c10192c */
[C---:B------:R-:W-:Y:S02]  /*2e500*/  ISETP.GT.AND P4, PT, R0.reuse, 0xf8, P3 ;  /* 0x000000f80000780c */ /* 0x040fe40001f84270 */
[C---:B------:R-:W-:Y:S02]  /*2e510*/  ISETP.GT.AND P3, PT, R0.reuse, 0xf9, P3 ;  /* 0x000000f90000780c */ /* 0x040fe40001f64270 */
[----:B------:R-:W-:Y:S01]  /*2e520*/  ISETP.GT.AND P5, PT, R0, 0xf1, P2 ;  /* 0x000000f10000780c */ /* 0x000fe200017a4270 */
[-C--:B---3--:R-:W-:Y:S01]  /*2e530*/  FMUL R9, R22, R2.reuse ;  /* 0x0000000216097220 */ /* 0x088fe20000400000 */
[-C--:B------:R-:W-:Y:S01]  /*2e540*/  FMUL R15, R21, R2.reuse ;  /* 0x00000002150f7220 */ /* 0x080fe20000400000 */
[-C--:B0-----:R-:W-:Y:S01]  /*2e550*/  FMUL R19, R20, R2.reuse ;  /* 0x0000000214137220 */ /* 0x081fe20000400000 */
[----:B------:R-:W-:Y:S01]  /*2e560*/  FMUL R21, R18, R2 ;  /* 0x0000000212157220 */ /* 0x000fe20000400000 */
[----:B------:R-:W-:Y:S01]  /*2e570*/  USHF.L.U32 UR12, UR8, 0x9, URZ ;  /* 0x00000009080c7899 */ /* 0x000fe2000800063f */
[----:B------:R-:W-:-:S02]  /*2e580*/  F2FP.TF32.F32.PACK_B R9, R9 ;  /* 0x00000009ff09723e */ /* 0x000fc400024050ff */
[----:B------:R-:W-:Y:S01]  /*2e590*/  F2FP.TF32.F32.PACK_B R15, R15 ;  /* 0x0000000fff0f723e */ /* 0x000fe200024050ff */
[----:B------:R-:W-:Y:S01]  /*2e5a0*/  USHF.L.U64.HI UR11, UR8, 0x9, UR9 ;  /* 0x00000009080b7899 */ /* 0x000fe20008010209 */
[----:B------:R-:W-:Y:S01]  /*2e5b0*/  F2FP.TF32.F32.PACK_B R19, R19 ;  /* 0x00000013ff13723e */ /* 0x000fe200024050ff */
[----:B------:R-:W-:Y:S01]  /*2e5c0*/  @P3 IMAD.MOV.U32 R10, RZ, RZ, R4 ;  /* 0x000000ffff0a3224 */ /* 0x000fe200078e0004 */
[----:B------:R-:W-:Y:S01]  /*2e5d0*/  F2FP.TF32.F32.PACK_B R21, R21 ;  /* 0x00000015ff15723e */ /* 0x000fe200024050ff */
[----:B------:R0:W-:Y:S01]  /*2e5e0*/  @P6 STG.E desc[UR44][R6.64+0x3c0], R9 ;  /* 0x0003c00906006986 */ /* 0x0001e2000c10192c */
[----:B-1----:R-:W-:Y:S02]  /*2e5f0*/  @P3 MOV R11, R5 ;  /* 0x00000005000b3202 */ /* 0x002fe40000000f00 */
[----:B--2---:R-:W-:Y:S01]  /*2e600*/  MOV R3, UR12 ;  /* 0x0000000c00037c02 */ /* 0x004fe20008000f00 */
[----:B------:R-:W-:Y:S01]  /*2e610*/  @P5 STG.E desc[UR44][R6.64+0x3c4], R15 ;  /* 0x0003c40f06005986 */ /* 0x000fe2000c10192c */
[----:B------:R-:W-:-:S03]  /*2e620*/  ISETP.GT.AND P1, PT, R158, 0x80, PT ;  /* 0x000000809e00780c */ /* 0x000fc60003f24270 */
[----:B------:R1:W-:Y:S01]  /*2e630*/  @P4 STG.E desc[UR44][R4.64+0x3e0], R19 ;  /* 0x0003e01304004986 */ /* 0x0003e2000c10192c */
[C---:B------:R-:W-:Y:S02]  /*2e640*/  ISETP.GT.AND P4, PT, R0.reuse, 0xf8, P2 ;  /* 0x000000f80000780c */ /* 0x040fe40001784270 */
[----:B------:R-:W-:Y:S01]  /*2e650*/  ISETP.GT.AND P2, PT, R0, 0xf9, P2 ;  /* 0x000000f90000780c */ /* 0x000fe20001744270 */
[----:B------:R2:W-:Y:S01]  /*2e660*/  @P3 STG.E desc[UR44][R10.64+0x3e4], R21 ;  /* 0x0003e4150a003986 */ /* 0x0005e2000c10192c */
[----:B0-----:R-:W-:Y:S01]  /*2e670*/  IMAD.U32 R9, RZ, RZ, UR11 ;  /* 0x0000000bff097e24 */ /* 0x001fe2000f8e00ff */
[----:B------:R-:W-:Y:S01]  /*2e680*/  IADD3 R8, P3, P6, R4, UR5, R3 ;  /* 0x0000000504087c10 */ /* 0x000fe2000fe7e003 */
[-C--:B------:R-:W-:Y:S01]  /*2e690*/  FMUL R23, R14, R2.reuse ;  /* 0x000000020e177220 */ /* 0x080fe20000400000 */
[-C--:B------:R-:W-:Y:S01]  /*2e6a0*/  FMUL R13, R12, R2.reuse ;  /* 0x000000020c0d7220 */ /* 0x080fe20000400000 */
[----:B------:R-:W-:Y:S02]  /*2e6b0*/  ISETP.GT.AND P5, PT, R0, RZ, P1 ;  /* 0x000000ff0000720c */ /* 0x000fe40000fa4270 */
[----:B------:R-:W-:Y:S01]  /*2e6c0*/  IADD3.X R9, R5, UR4, R9, P3, P6 ;  /* 0x0000000405097c10 */ /* 0x000fe20009fec409 */
[----:B------:R-:W-:Y:S01]  /*2e6d0*/  FMUL R3, R24, R2 ;  /* 0x0000000218037220 */ /* 0x000fe20000400000 */
[----:B------:R-:W-:-:S02]  /*2e6e0*/  ISETP.GT.AND P3, PT, R0, 0x1, P1 ;  /* 0x000000010000780c */ /* 0x000fc40000f64270 */
[----:B------:R-:W-:Y:S01]  /*2e6f0*/  F2FP.TF32.F32.PACK_B R23, R23 ;  /* 0x00000017ff17723e */ /* 0x000fe200024050ff */
[----:B------:R-:W-:Y:S01]  /*2e700*/  FMUL R25, R25, R2 ;  /* 0x0000000219197220 */ /* 0x000fe20000400000 */
[----:B-1----:R-:W-:Y:S02]  /*2e710*/  IADD3 R4, P6, R4, UR12, RZ ;  /* 0x0000000c04047c10 */ /* 0x002fe4000ffde0ff */
[----:B------:R-:W-:Y:S02]  /*2e720*/  F2FP.TF32.F32.PACK_B R13, R13 ;  /* 0x0000000dff0d723e */ /* 0x000fe400024050ff */
[----:B------:R-:W-:Y:S01]  /*2e730*/  ISETP.GT.AND P0, PT, R158, 0x88, PT ;  /* 0x000000889e00780c */ /* 0x000fe20003f04270 */
[----:B------:R-:W-:Y:S01]  /*2e740*/  @P4 STG.E desc[UR44][R6.64+0x3e0], R23 ;  /* 0x0003e01706004986 */ /* 0x000fe2000c10192c */
[----:B------:R-:W-:Y:S02]  /*2e750*/  IADD3.X R5, R5, UR11, RZ, P6, !PT ;  /* 0x0000000b05057c10 */ /* 0x000fe4000b7fe4ff */
[----:B------:R-:W-:Y:S01]  /*2e760*/  F2FP.TF32.F32.PACK_B R3, R3 ;  /* 0x00000003ff03723e */ /* 0x000fe200024050ff */
[----:B------:R-:W-:Y:S01]  /*2e770*/  @P2 STG.E desc[UR44][R6.64+0x3e4], R13 ;  /* 0x0003e40d06002986 */ /* 0x000fe2000c10192c */
[----:B------:R-:W-:-:S02]  /*2e780*/  F2FP.TF32.F32.PACK_B R25, R25 ;  /* 0x00000019ff19723e */ /* 0x000fc400024050ff */
[----:B------:R-:W-:Y:S01]  /*2e790*/  ISETP.GT.AND P2, PT, R0, RZ, P0 ;  /* 0x000000ff0000720c */ /* 0x000fe20000744270 */
[----:B------:R0:W-:Y:S01]  /*2e7a0*/  @P5 STG.E desc[UR44][R4.64], R3 ;  /* 0x0000000304005986 */ /* 0x0001e2000c10192c */
[-C--:B------:R-:W-:Y:S01]  /*2e7b0*/  FMUL R15, R26, R2.reuse ;  /* 0x000000021a0f7220 */ /* 0x080fe20000400000 */
[----:B------:R-:W-:Y:S02]  /*2e7c0*/  ISETP.GT.AND P4, PT, R0, 0x1, P0 ;  /* 0x000000010000780c */ /* 0x000fe40000784270 */
[----:B--2---:R-:W-:Y:S01]  /*2e7d0*/  IADD3 R10, P5, R4, UR5, RZ ;  /* 0x00000005040a7c10 */ /* 0x004fe2000ffbe0ff */
[----:B------:R-:W-:Y:S01]  /*2e7e0*/  @P3 STG.E desc[UR44][R4.64+0x4], R25 ;  /* 0x0000041904003986 */ /* 0x000fe2000c10192c */
[----:B------:R-:W-:Y:S01]  /*2e7f0*/  ISETP.GT.AND P3, PT, R0, 0x8, P1 ;  /* 0x000000080000780c */ /* 0x000fe20000f64270 */
[-C--:B------:R-:W-:Y:S01]  /*2e800*/  FMUL R27, R27, R2.reuse ;  /* 0x000000021b1b7220 */ /* 0x080fe20000400000 */
[----:B------:R-:W-:Y:S02]  /*2e810*/  F2FP.TF32.F32.PACK_B R15, R15 ;  /* 0x0000000fff0f723e */ /* 0x000fe400024050ff */
[----:B------:R-:W-:Y:S01]  /*2e820*/  IADD3.X R11, R5, UR4, RZ, P5, !PT ;  /* 0x00000004050b7c10 */ /* 0x000fe2000affe4ff */
[----:B0-----:R-:W-:Y:S01]  /*2e830*/  FMUL R3, R28, R2 ;  /* 0x000000021c037220 */ /* 0x001fe20000400000 */
[----:B------:R-:W-:-:S02]  /*2e840*/  F2FP.TF32.F32.PACK_B R27, R27 ;  /* 0x0000001bff1b723e */ /* 0x000fc400024050ff */
[C---:B------:R-:W-:Y:S01]  /*2e850*/  ISETP.GT.AND P5, PT, R0.reuse, 0x9, P1 ;  /* 0x000000090000780c */ /* 0x040fe20000fa4270 */
[----:B------:R-:W-:Y:S01]  /*2e860*/  @P2 STG.E desc[UR44][R10.64], R15 ;  /* 0x0000000f0a002986 */ /* 0x000fe2000c10192c */
[----:B------:R-:W-:Y:S02]  /*2e870*/  F2FP.TF32.F32.PACK_B R3, R3 ;  /* 0x00000003ff03723e */ /* 0x000fe400024050ff */
[----:B------:R-:W-:Y:S01]  /*2e880*/  ISETP.GT.AND P2, PT, R0, 0x8, P0 ;  /* 0x000000080000780c */ /* 0x000fe20000744270 */
[-C--:B------:R-:W-:Y:S01]  /*2e890*/  FMUL R29, R29, R2.reuse ;  /* 0x000000021d1d7220 */ /* 0x080fe20000400000 */
[----:B------:R0:W-:Y:S01]  /*2e8a0*/  @P4 STG.E desc[UR44][R10.64+0x4], R27 ;  /* 0x0000041b0a004986 */ /* 0x0001e2000c10192c */
[----:B------:R-:W-:Y:S01]  /*2e8b0*/  FMUL R13, R30, R2 ;  /* 0x000000021e0d7220 */ /* 0x000fe20000400000 */
[----:B------:R-:W-:Y:S02]  /*2e8c0*/  IADD3 R6, P4, R4, UR5, RZ ;  /* 0x0000000504067c10 */ /* 0x000fe4000ff9e0ff */
[----:B------:R1:W-:Y:S01]  /*2e8d0*/  @P3 STG.E desc[UR44][R4.64+0x20], R3 ;  /* 0x0000200304003986 */ /* 0x0003e2000c10192c */
[----:B------:R-:W-:-:S02]  /*2e8e0*/  ISETP.GT.AND P3, PT, R0, 0x9, P0 ;  /* 0x000000090000780c */ /* 0x000fc40000764270 */
[----:B------:R-:W-:Y:S01]  /*2e8f0*/  F2FP.TF32.F32.PACK_B R29, R29 ;  /* 0x0000001dff1d723e */ /* 0x000fe200024050ff */
[----:B------:R-:W-:Y:S01]  /*2e900*/  FMUL R31, R31, R2 ;  /* 0x000000021f1f7220 */ /* 0x000fe20000400000 */
[----:B------:R-:W-:Y:S02]  /*2e910*/  F2FP.TF32.F32.PACK_B R13, R13 ;  /* 0x0000000dff0d723e */ /* 0x000fe400024050ff */
[----:B------:R-:W-:Y:S01]  /*2e920*/  IADD3.X R7, R5, UR4, RZ, P4, !PT ;  /* 0x0000000405077c10 */ /* 0x000fe2000a7fe4ff */
[----:B------:R-:W-:Y:S01]  /*2e930*/  @P5 STG.E desc[UR44][R4.64+0x24], R29 ;  /* 0x0000241d04005986 */ /* 0x000fe2000c10192c */
[----:B------:R-:W-:-:S03]  /*2e940*/  F2FP.TF32.F32.PACK_B R31, R31 ;  /* 0x0000001fff1f723e */ /* 0x000fc600024050ff */
[----:B------:R2:W-:Y:S01]  /*2e950*/  @P2 STG.E desc[UR44][R6.64+0x20], R13 ;  /* 0x0000200d06002986 */ /* 0x0005e2000c10192c */
[C---:B------:R-:W-:Y:S02]  /*2e960*/  ISETP.GT.AND P2, PT, R0.reuse, 0x10, P0 ;  /* 0x000000100000780c */ /* 0x040fe40000744270 */
[C---:B------:R-:W-:Y:S01]  /*2e970*/  ISETP.GT.AND P4, PT, R0.reuse, 0x10, P1 ;  /* 0x000000100000780c */ /* 0x040fe20000f84270 */
[----:B------:R-:W-:Y:S01]  /*2e980*/  @P3 STG.E desc[UR44][R8.64+0x24], R31 ;  /* 0x0000241f08003986 */ /* 0x000fe2000c10192c */
[----:B------:R-:W-:Y:S01]  /*2e990*/  ISETP.GT.AND P5, PT, R0, 0x11, P1 ;  /* 0x000000110000780c */ /* 0x000fe20000fa4270 */
[-C--:B0-----:R-:W-:Y:S01]  /*2e9a0*/  FMUL R11, R32, R2.reuse ;  /* 0x00000002200b7220 */ /* 0x081fe20000400000 */
[----:B------:R-:W-:Y:S01]  /*2e9b0*/  ISETP.GT.AND P3, PT, R0, 0x11, P0 ;  /* 0x000000110000780c */ /* 0x000fe20000764270 */
[-C--:B------:R-:W-:Y:S01]  /*2e9c0*/  FMUL R33, R33, R2.reuse ;  /* 0x0000000221217220 */ /* 0x080fe20000400000 */
[----:B-1----:R-:W-:Y:S02]  /*2e9d0*/  FMUL R3, R34, R2 ;  /* 0x0000000222037220 */ /* 0x002fe40000400000 */
[----:B------:R-:W-:-:S02]  /*2e9e0*/  F2FP.TF32.F32.PACK_B R11, R11 ;  /* 0x0000000bff0b723e */ /* 0x000fc400024050ff */
[----:B------:R-:W-:Y:S01]  /*2e9f0*/  F2FP.TF32.F32.PACK_B R33, R33 ;  /* 0x00000021ff21723e */ /* 0x000fe200024050ff */
[----:B--2---:R-:W-:Y:S01]  /*2ea00*/  @P2 IMAD.MOV.U32 R7, RZ, RZ, R9 ;  /* 0x000000ffff072224 */ /* 0x004fe200078e0009 */
[----:B------:R-:W-:Y:S01]  /*2ea10*/  F2FP.TF32.F32.PACK_B R3, R3 ;  /* 0x00000003ff03723e */ /* 0x000fe200024050ff */
[----:B------:R-:W-:Y:S01]  /*2ea20*/  FMUL R35, R35, R2 ;  /* 0x0000000223237220 */ /* 0x000fe20000400000 */
[----:B------:R-:W-:Y:S01]  /*2ea30*/  @P2 MOV R6, R8 ;  /* 0x0000000800062202 */ /* 0x000fe20000000f00 */
[----:B------:R-:W-:Y:S04]  /*2ea40*/  @P4 STG.E desc[UR44][R4.64+0x40], R11 ;  /* 0x0000400b04004986 */ /* 0x000fe8000c10192c */
[----:B------:R-:W-:Y:S01]  /*2ea50*/  @P5 STG.E desc[UR44][R4.64+0x44], R33 ;  /* 0x0000442104005986 */ /* 0x000fe2000c10192c */
[----:B------:R-:W-:-:S03]  /*2ea60*/  F2FP.TF32.F32.PACK_B R35, R35 ;  /* 0x00000023ff23723e */ /* 0x000fc600024050ff */
[----:B------:R0:W-:Y:S01]  /*2ea70*/  @P2 STG.E desc[UR44][R6.64+0x40], R3 ;  /* 0x0000400306002986 */ /* 0x0001e2000c10192c */
[C---:B------:R-:W-:Y:S02]  /*2ea80*/  ISETP.GT.AND P2, PT, R0.reuse, 0x18, P0 ;  /* 0x000000180000780c */ /* 0x040fe40000744270 */
[C---:B------:R-:W-:Y:S02]  /*2ea90*/  ISETP.GT.AND P4, PT, R0.reuse, 0x18, P1 ;  /* 0x000000180000780c */ /* 0x040fe40000f84270 */
[----:B------:R-:W-:Y:S02]  /*2eaa0*/  ISETP.GT.AND P5, PT, R0, 0x19, P1 ;  /* 0x000000190000780c */ /* 0x000fe40000fa4270 */
[----:B0-----:R-:W-:Y:S01]  /*2eab0*/  @P3 MOV R6, R8 ;  /* 0x0000000800063202 */ /* 0x001fe20000000f00 */
[----:B------:R-:W-:Y:S02]  /*2eac0*/  @P3 IMAD.MOV.U32 R7, RZ, RZ, R9 ;  /* 0x000000ffff073224 */ /* 0x000fe400078e0009 */
[-C--:B------:R-:W-:Y:S01]  /*2ead0*/  FMUL R13, R36, R2.reuse ;  /* 0x00000002240d7220 */ /* 0x080fe20000400000 */
[----:B------:R-:W-:-:S02]  /*2eae0*/  FMUL R37, R37, R2 ;  /* 0x0000000225257220 */ /* 0x000fc40000400000 */
[----:B------:R0:W-:Y:S01]  /*2eaf0*/  @P3 STG.E desc[UR44][R6.64+0x44], R35 ;  /* 0x0000442306003986 */ /* 0x0001e2000c10192c */
[----:B------:R-:W-:Y:S01]  /*2eb00*/  ISETP.GT.AND P3, PT, R0, 0x19, P0 ;  /* 0x000000190000780c */ /* 0x000fe20000764270 */
[-C--:B------:R-:W-:Y:S01]  /*2eb10*/  FMUL R11, R38, R2.reuse ;  /* 0x00000002260b7220 */ /* 0x080fe20000400000 */
[----:B------:R-:W-:Y:S02]  /*2eb20*/  F2FP.TF32.F32.PACK_B R13, R13 ;  /* 0x0000000dff0d723e */ /* 0x000fe400024050ff */
[----:B------:R-:W-:Y:S01]  /*2eb30*/  F2FP.TF32.F32.PACK_B R37, R37 ;  /* 0x00000025ff25723e */ /* 0x000fe200024050ff */
[----:B------:R-:W-:Y:S01]  /*2eb40*/  FMUL R39, R39, R2 ;  /* 0x0000000227277220 */ /* 0x000fe20000400000 */
[----:B------:R-:W-:Y:S01]  /*2eb50*/  F2FP.TF32.F32.PACK_B R11, R11 ;  /* 0x0000000bff0b723e */ /* 0x000fe200024050ff */
[----:B------:R-:W-:Y:S01]  /*2eb60*/  @P4 STG.E desc[UR44][R4.64+0x60], R13 ;  /* 0x0000600d04004986 */ /* 0x000fe2000c10192c */
[----:B0-----:R-:W-:Y:S01]  /*2eb70*/  @P2 MOV R6, R8 ;  /* 0x0000000800062202 */ /* 0x001fe20000000f00 */
[----:B------:R-:W-:-:S02]  /*2eb80*/  @P2 IMAD.MOV.U32 R7, RZ, RZ, R9 ;  /* 0x000000ffff072224 */ /* 0x000fc400078e0009 */
        /* <DEDUP_REMOVED lines=405> */
[----:B------:R-:W-:Y:S01]  /*304e0*/  ISETP.GT.AND P5, PT, R0, 0xc1, P1 ;  /* 0x000000c10000780c */ /* 0x000fe20000fa4270 */
[----:B------:R-:W-:Y:S01]  /*304f0*/  FMUL R13, R120, R2 ;  /* 0x00000002780d7220 */ /* 0x000fe20000400000 */
[----:B0-----:R-:W-:Y:S01]  /*30500*/  @P3 MOV R6, R8 ;  /* 0x0000000800063202 */ /* 0x001fe20000000f00 */
[----:B------:R-:W-:Y:S02]  /*30510*/  @P3 IMAD.MOV.U32 R7, RZ, RZ, R9 ;  /* 0x000000ffff073224 */ /* 0x000fe400078e0009 */
[-C--:B------:R-:W-:Y:S01]  /*30520*/  FMUL R121, R121, R2.reuse ;  /* 0x0000000279797220 */ /* 0x080fe20000400000 */
[----:B------:R-:W-:-:S02]  /*30530*/  FMUL R11, R122, R2 ;  /* 0x000000027a0b7220 */ /* 0x000fc40000400000 */
[----:B------:R0:W-:Y:S01]  /*30540*/  @P3 STG.E desc[UR44][R6.64+0x2e4], R119 ;  /* 0x0002e47706003986 */ /* 0x0001e2000c10192c */
[----:B------:R-:W-:Y:S02]  /*30550*/  ISETP.GT.AND P3, PT, R0, 0xc1, P0 ;  /* 0x000000c10000780c */ /* 0x000fe40000764270 */
        /* <DEDUP_REMOVED lines=8> */
[----:B------:R-:W-:Y:S01]  /*305e0*/  ISETP.GT.AND P4, PT, R0, 0xc8, P1 ;  /* 0x000000c80000780c */ /* 0x000fe20000f84270 */
[-C--:B------:R-:W-:Y:S01]  /*305f0*/  FMUL R3, R124, R2.reuse ;  /* 0x000000027c037220 */ /* 0x080fe20000400000 */
[----:B------:R-:W-:Y:S01]  /*30600*/  F2FP.TF32.F32.PACK_B R123, R123 ;  /* 0x0000007bff7b723e */ /* 0x000fe200024050ff */
[----:B------:R0:W-:Y:S01]  /*30610*/  @P2 STG.E desc[UR44][R6.64+0x300], R11 ;  /* 0x0003000b06002986 */ /* 0x0001e2000c10192c */
[C---:B------:R-:W-:Y:S02]  /*30620*/  ISETP.GT.AND P2, PT, R0.reuse, 0xc8, P0 ;  /* 0x000000c80000780c */ /* 0x040fe40000744270 */
[----:B------:R-:W-:Y:S01]  /*30630*/  ISETP.GT.AND P5, PT, R0, 0xc9, P1 ;  /* 0x000000c90000780c */ /* 0x000fe20000fa4270 */
[----:B------:R-:W-:Y:S01]  /*30640*/  FMUL R125, R125, R2 ;  /* 0x000000027d7d7220 */ /* 0x000fe20000400000 */
[----:B------:R-:W-:Y:S02]  /*30650*/  F2FP.TF32.F32.PACK_B R3, R3 ;  /* 0x00000003ff03723e */ /* 0x000fe400024050ff */
[----:B0-----:R-:W-:Y:S01]  /*30660*/  @P3 MOV R6, R8 ;  /* 0x0000000800063202 */ /* 0x001fe20000000f00 */
[----:B------:R-:W-:-:S02]  /*30670*/  @P3 IMAD.MOV.U32 R7, RZ, RZ, R9 ;  /* 0x000000ffff073224 */ /* 0x000fc400078e0009 */
[----:B------:R-:W-:-:S03]  /*30680*/  FMUL R13, R126, R2 ;  /* 0x000000027e0d7220 */ /* 0x000fc60000400000 */
[----:B------:R0:W-:Y:S01]  /*30690*/  @P3 STG.E desc[UR44][R6.64+0x304], R123 ;  /* 0x0003047b06003986 */ /* 0x0001e2000c10192c */
[C---:B------:R-:W-:Y:S02]  /*306a0*/  ISETP.GT.AND P3, PT, R0.reuse, 0xc9, P0 ;  /* 0x000000c90000780c */ /* 0x040fe40000764270 */
[----:B------:R-:W-:Y:S01]  /*306b0*/  F2FP.TF32.F32.PACK_B R125, R125 ;  /* 0x0000007dff7d723e */ /* 0x000fe200024050ff */
[----:B------:R-:W-:Y:S01]  /*306c0*/  @P4 STG.E desc[UR44][R4.64+0x320], R3 ;  /* 0x0003200304004986 */ /* 0x000fe2000c10192c */
[----:B------:R-:W-:Y:S01]  /*306d0*/  ISETP.GT.AND P4, PT, R0, 0xd0, P1 ;  /* 0x000000d00000780c */ /* 0x000fe20000f84270 */
[-C--:B------:R-:W-:Y:S01]  /*306e0*/  FMUL R127, R127, R2.reuse ;  /* 0x000000027f7f7220 */ /* 0x080fe20000400000 */
[----:B------:R-:W-:Y:S01]  /*306f0*/  F2FP.TF32.F32.PACK_B R13, R13 ;  /* 0x0000000dff0d723e */ /* 0x000fe200024050ff */
[----:B------:R-:W-:Y:S01]  /*30700*/  FMUL R11, R128, R2 ;  /* 0x00000002800b7220 */ /* 0x000fe20000400000 */
[----:B0-----:R-:W-:Y:S01]  /*30710*/  @P2 MOV R6, R8 ;  /* 0x0000000800062202 */ /* 0x001fe20000000f00 */
[----:B------:R-:W-:Y:S01]  /*30720*/  @P2 IMAD.MOV.U32 R7, RZ, RZ, R9 ;  /* 0x000000ffff072224 */ /* 0x000fe200078e0009 */
[----:B------:R-:W-:Y:S01]  /*30730*/  @P5 STG.E desc[UR44][R4.64+0x324], R125 ;  /* 0x0003247d04005986 */ /* 0x000fe2000c10192c */
[----:B------:R-:W-:-:S02]  /*30740*/  ISETP.GT.AND P5, PT, R0, 0xd1, P1 ;  /* 0x000000d10000780c */ /* 0x000fc40000fa4270 */
[----:B------:R-:W-:Y:S01]  /*30750*/  F2FP.TF32.F32.PACK_B R127, R127 ;  /* 0x0000007fff7f723e */ /* 0x000fe200024050ff */
[----:B------:R0:W-:Y:S01]  /*30760*/  @P2 STG.E desc[UR44][R6.64+0x320], R13 ;  /* 0x0003200d06002986 */ /* 0x0001e2000c10192c */
[----:B------:R-:W-:Y:S02]  /*30770*/  F2FP.TF32.F32.PACK_B R11, R11 ;  /* 0x0000000bff0b723e */ /* 0x000fe400024050ff */
[----:B------:R-:W-:Y:S01]  /*30780*/  ISETP.GT.AND P2, PT, R0, 0xd0, P0 ;  /* 0x000000d00000780c */ /* 0x000fe20000744270 */
[----:B------:R-:W-:Y:S01]  /*30790*/  FMUL R129, R129, R2 ;  /* 0x0000000281817220 */ /* 0x000fe20000400000 */
[----:B0-----:R-:W-:Y:S01]  /*307a0*/  @P3 MOV R6, R8 ;  /* 0x0000000800063202 */ /* 0x001fe20000000f00 */
[----:B------:R-:W-:-:S03]  /*307b0*/  @P3 IMAD.MOV.U32 R7, RZ, RZ, R9 ;  /* 0x000000ffff073224 */ /* 0x000fc600078e0009 */
[----:B------:R-:W-:Y:S02]  /*307c0*/  F2FP.TF32.F32.PACK_B R129, R129 ;  /* 0x00000081ff81723e */ /* 0x000fe400024050ff */
[----:B------:R0:W-:Y:S01]  /*307d0*/  @P3 STG.E desc[UR44][R6.64+0x324], R127 ;  /* 0x0003247f06003986 */ /* 0x0001e2000c10192c */
[----:B------:R-:W-:-:S03]  /*307e0*/  FMUL R3, R130, R2 ;  /* 0x0000000282037220 */ /* 0x000fc60000400000 */
[----:B------:R1:W-:Y:S01]  /*307f0*/  @P4 STG.E desc[UR44][R4.64+0x340], R11 ;  /* 0x0003400b04004986 */ /* 0x0003e2000c10192c */
[C---:B------:R-:W-:Y:S02]  /*30800*/  ISETP.GT.AND P4, PT, R0.reuse, 0xd1, P0 ;  /* 0x000000d10000780c */ /* 0x040fe40000784270 */
[C---:B------:R-:W-:Y:S01]  /*30810*/  ISETP.GT.AND P3, PT, R0.reuse, 0xd8, P0 ;  /* 0x000000d80000780c */ /* 0x040fe20000764270 */
[----:B------:R-:W-:Y:S01]  /*30820*/  @P5 STG.E desc[UR44][R4.64+0x344], R129 ;  /* 0x0003448104005986 */ /* 0x000fe2000c10192c */
[----:B------:R-:W-:Y:S01]  /*30830*/  ISETP.GT.AND P5, PT, R0, 0xd8, P1 ;  /* 0x000000d80000780c */ /* 0x000fe20000fa4270 */
[----:B------:R-:W-:Y:S01]  /*30840*/  FMUL R131, R131, R2 ;  /* 0x0000000283837220 */ /* 0x000fe20000400000 */
[----:B------:R-:W-:Y:S01]  /*30850*/  F2FP.TF32.F32.PACK_B R3, R3 ;  /* 0x00000003ff03723e */ /* 0x000fe200024050ff */
[----:B0-----:R-:W-:Y:S01]  /*30860*/  @P2 IMAD.MOV.U32 R7, RZ, RZ, R9 ;  /* 0x000000ffff072224 */ /* 0x001fe200078e0009 */
[----:B------:R-:W-:Y:S01]  /*30870*/  @P2 MOV R6, R8 ;  /* 0x0000000800062202 */ /* 0x000fe20000000f00 */
[-C--:B------:R-:W-:Y:S01]  /*30880*/  FMUL R13, R132, R2.reuse ;  /* 0x00000002840d7220 */ /* 0x080fe20000400000 */
[----:B------:R-:W-:Y:S01]  /*30890*/  ISETP.GT.AND P6, PT, R0, 0xd9, P1 ;  /* 0x000000d90000780c */ /* 0x000fe20000fc4270 */
[-C--:B------:R-:W-:Y:S01]  /*308a0*/  FMUL R133, R133, R2.reuse ;  /* 0x0000000285857220 */ /* 0x080fe20000400000 */
[----:B------:R-:W-:Y:S01]  /*308b0*/  F2FP.TF32.F32.PACK_B R131, R131 ;  /* 0x00000083ff83723e */ /* 0x000fe200024050ff */
[----:B------:R0:W-:Y:S01]  /*308c0*/  @P2 STG.E desc[UR44][R6.64+0x340], R3 ;  /* 0x0003400306002986 */ /* 0x0001e2000c10192c */
[----:B-1----:R-:W-:Y:S01]  /*308d0*/  FMUL R11, R134, R2 ;  /* 0x00000002860b7220 */ /* 0x002fe20000400000 */
[----:B------:R-:W-:-:S02]  /*308e0*/  F2FP.TF32.F32.PACK_B R13, R13 ;  /* 0x0000000dff0d723e */ /* 0x000fc400024050ff */
[----:B------:R-:W-:Y:S02]  /*308f0*/  ISETP.GT.AND P2, PT, R0, 0xd9, P0 ;  /* 0x000000d90000780c */ /* 0x000fe40000744270 */
[----:B------:R-:W-:Y:S02]  /*30900*/  F2FP.TF32.F32.PACK_B R133, R133 ;  /* 0x00000085ff85723e */ /* 0x000fe400024050ff */
[----:B0-----:R-:W-:Y:S01]  /*30910*/  @P4 MOV R6, R8 ;  /* 0x0000000800064202 */ /* 0x001fe20000000f00 */
[----:B------:R-:W-:Y:S01]  /*30920*/  @P4 IMAD.MOV.U32 R7, RZ, RZ, R9 ;  /* 0x000000ffff074224 */ /* 0x000fe200078e0009 */
[----:B------:R-:W-:-:S04]  /*30930*/  F2FP.TF32.F32.PACK_B R11, R11 ;  /* 0x0000000bff0b723e */ /* 0x000fc800024050ff */
[----:B------:R0:W-:Y:S01]  /*30940*/  @P4 STG.E desc[UR44][R6.64+0x344], R131 ;  /* 0x0003448306004986 */ /* 0x0001e2000c10192c */
[----:B------:R-:W-:-:S03]  /*30950*/  FMUL R135, R135, R2 ;  /* 0x0000000287877220 */ /* 0x000fc60000400000 */
[----:B------:R1:W-:Y:S01]  /*30960*/  @P5 STG.E desc[UR44][R4.64+0x360], R13 ;  /* 0x0003600d04005986 */ /* 0x0003e2000c10192c */
[----:B------:R-:W-:-:S03]  /*30970*/  ISETP.GT.AND P5, PT, R0, 0xe0, P0 ;  /* 0x000000e00000780c */ /* 0x000fc600007a4270 */
[----:B------:R-:W-:Y:S01]  /*30980*/  @P6 STG.E desc[UR44][R4.64+0x364], R133 ;  /* 0x0003648504006986 */ /* 0x000fe2000c10192c */
[----:B0-----:R-:W-:Y:S01]  /*30990*/  @P3 MOV R6, R8 ;  /* 0x0000000800063202 */ /* 0x001fe20000000f00 */
[----:B------:R-:W-:Y:S01]  /*309a0*/  @P3 IMAD.MOV.U32 R7, RZ, RZ, R9 ;  /* 0x000000ffff073224 */ /* 0x000fe200078e0009 */
[----:B------:R-:W-:-:S04]  /*309b0*/  ISETP.GT.AND P4, PT, R0, 0xe1, P1 ;  /* 0x000000e10000780c */ /* 0x000fc80000f84270 */
[----:B------:R0:W-:Y:S01]  /*309c0*/  @P3 STG.E desc[UR44][R6.64+0x360], R11 ;  /* 0x0003600b06003986 */ /* 0x0001e2000c10192c */
[----:B------:R-:W-:Y:S01]  /*309d0*/  ISETP.GT.AND P3, PT, R0, 0xe0, P1 ;  /* 0x000000e00000780c */ /* 0x000fe20000f64270 */
[-C--:B------:R-:W-:Y:S01]  /*309e0*/  FMUL R3, R136, R2.reuse ;  /* 0x0000000288037220 */ /* 0x080fe20000400000 */
[----:B------:R-:W-:Y:S01]  /*309f0*/  ISETP.GT.AND P6, PT, R0, 0xe1, P0 ;  /* 0x000000e10000780c */ /* 0x000fe200007c4270 */
[-C--:B------:R-:W-:Y:S01]  /*30a00*/  FMUL R137, R137, R2.reuse ;  /* 0x0000000289897220 */ /* 0x080fe20000400000 */
[----:B------:R-:W-:Y:S01]  /*30a10*/  F2FP.TF32.F32.PACK_B R135, R135 ;  /* 0x00000087ff87723e */ /* 0x000fe200024050ff */
[----:B-1----:R-:W-:Y:S01]  /*30a20*/  FMUL R13, R138, R2 ;  /* 0x000000028a0d7220 */ /* 0x002fe20000400000 */
[----:B------:R-:W-:Y:S02]  /*30a30*/  F2FP.TF32.F32.PACK_B R3, R3 ;  /* 0x00000003ff03723e */ /* 0x000fe400024050ff */
[----:B0-----:R-:W-:Y:S01]  /*30a40*/  @P2 MOV R6, R8 ;  /* 0x0000000800062202 */ /* 0x001fe20000000f00 */
[----:B------:R-:W-:Y:S01]  /*30a50*/  @P2 IMAD.MOV.U32 R7, RZ, RZ, R9 ;  /* 0x000000ffff072224 */ /* 0x000fe200078e0009 */
[----:B------:R-:W-:Y:S01]  /*30a60*/  F2FP.TF32.F32.PACK_B R137, R137 ;  /* 0x00000089ff89723e */ /* 0x000fe200024050ff */
[----:B------:R-:W-:Y:S01]  /*30a70*/  FMUL R139, R139, R2 ;  /* 0x000000028b8b7220 */ /* 0x000fe20000400000 */
[----:B------:R-:W-:-:S02]  /*30a80*/  F2FP.TF32.F32.PACK_B R13, R13 ;  /* 0x0000000dff0d723e */ /* 0x000fc400024050ff */
[----:B------:R0:W-:Y:S02]  /*30a90*/  @P2 STG.E desc[UR44][R6.64+0x364], R135 ;  /* 0x0003648706002986 */ /* 0x0001e4000c10192c */
[----:B------:R-:W-:Y:S02]  /*30aa0*/  F2FP.TF32.F32.PACK_B R139, R139 ;  /* 0x0000008bff8b723e */ /* 0x000fe400024050ff */
[----:B------:R-:W-:Y:S04]  /*30ab0*/  @P3 STG.E desc[UR44][R4.64+0x380], R3 ;  /* 0x0003800304003986 */ /* 0x000fe8000c10192c */
[----:B------:R-:W-:Y:S01]  /*30ac0*/  @P4 STG.E desc[UR44][R4.64+0x384], R137 ;  /* 0x0003848904004986 */ /* 0x000fe2000c10192c */
[----:B0-----:R-:W-:Y:S01]  /*30ad0*/  @P5 MOV R6, R8 ;  /* 0x0000000800065202 */ /* 0x001fe20000000f00 */
[----:B------:R-:W-:-:S05]  /*30ae0*/  @P5 IMAD.MOV.U32 R7, RZ, RZ, R9 ;  /* 0x000000ffff075224 */ /* 0x000fca00078e0009 */
[----:B------:R0:W-:Y:S01]  /*30af0*/  @P5 STG.E desc[UR44][R6.64+0x380], R13 ;  /* 0x0003800d06005986 */ /* 0x0001e2000c10192c */
[C---:B------:R-:W-:Y:S02]  /*30b00*/  ISETP.GT.AND P5, PT, R0.reuse, 0xe8, P0 ;  /* 0x000000e80000780c */ /* 0x040fe400007a4270 */
[C---:B------:R-:W-:Y:S02]  /*30b10*/  ISETP.GT.AND P2, PT, R0.reuse, 0xe8, P1 ;  /* 0x000000e80000780c */ /* 0x040fe40000f44270 */
[----:B0-----:R-:W-:Y:S01]  /*30b20*/  @P6 MOV R6, R8 ;  /* 0x0000000800066202 */ /* 0x001fe20000000f00 */
[----:B------:R-:W-:Y:S01]  /*30b30*/  @P6 IMAD.MOV.U32 R7, RZ, RZ, R9 ;  /* 0x000000ffff076224 */ /* 0x000fe200078e0009 */
[----:B------:R-:W-:-:S04]  /*30b40*/  ISETP.GT.AND P3, PT, R0, 0xe9, P0 ;  /* 0x000000e90000780c */ /* 0x000fc80000764270 */
[----:B------:R0:W-:Y:S01]  /*30b50*/  @P6 STG.E desc[UR44][R6.64+0x384], R139 ;  /* 0x0003848b06006986 */ /* 0x0001e2000c10192c */
[----:B------:R-:W-:Y:S01]  /*30b60*/  ISETP.GT.AND P6, PT, R0, 0xe9, P1 ;  /* 0x000000e90000780c */ /* 0x000fe20000fc4270 */
[-C--:B------:R-:W-:Y:S01]  /*30b70*/  FMUL R11, R140, R2.reuse ;  /* 0x000000028c0b7220 */ /* 0x080fe20000400000 */
[-C--:B------:R-:W-:Y:S01]  /*30b80*/  FMUL R141, R141, R2.reuse ;  /* 0x000000028d8d7220 */ /* 0x080fe20000400000 */
[-C--:B------:R-:W-:Y:S01]  /*30b90*/  FMUL R15, R142, R2.reuse ;  /* 0x000000028e0f7220 */ /* 0x080fe20000400000 */
[----:B------:R-:W-:Y:S02]  /*30ba0*/  ISETP.GT.AND P4, PT, R0, 0xf0, P1 ;  /* 0x000000f00000780c */ /* 0x000fe40000f84270 */
[----:B------:R-:W-:Y:S02]  /*30bb0*/  F2FP.TF32.F32.PACK_B R11, R11 ;  /* 0x0000000bff0b723e */ /* 0x000fe400024050ff */
[----:B------:R-:W-:Y:S01]  /*30bc0*/  F2FP.TF32.F32.PACK_B R141, R141 ;  /* 0x0000008dff8d723e */ /* 0x000fe200024050ff */
[----:B------:R-:W-:Y:S01]  /*30bd0*/  FMUL R143, R143, R2 ;  /* 0x000000028f8f7220 */ /* 0x000fe20000400000 */
[----:B------:R-:W-:Y:S01]  /*30be0*/  F2FP.TF32.F32.PACK_B R15, R15 ;  /* 0x0000000fff0f723e */ /* 0x000fe200024050ff */
[----:B0-----:R-:W-:Y:S01]  /*30bf0*/  @P5 IMAD.MOV.U32 R7, RZ, RZ, R9 ;  /* 0x000000ffff075224 */ /* 0x001fe200078e0009 */
[----:B------:R-:W-:Y:S01]  /*30c00*/  @P5 MOV R6, R8 ;  /* 0x0000000800065202 */ /* 0x000fe20000000f00 */
[----:B------:R-:W-:Y:S01]  /*30c10*/  FMUL R3, R144, R2 ;  /* 0x0000000290037220 */ /* 0x000fe20000400000 */
[----:B------:R-:W-:Y:S01]  /*30c20*/  @P2 STG.E desc[UR44][R4.64+0x3a0], R11 ;  /* 0x0003a00b04002986 */ /* 0x000fe2000c10192c */
[----:B------:R-:W-:-:S03]  /*30c30*/  F2FP.TF32.F32.PACK_B R143, R143 ;  /* 0x0000008fff8f723e */ /* 0x000fc600024050ff */
[----:B------:R-:W-:Y:S01]  /*30c40*/  @P6 STG.E desc[UR44][R4.64+0x3a4], R141 ;  /* 0x0003a48d04006986 */ /* 0x000fe2000c10192c */
[----:B------:R-:W-:-:S03]  /*30c50*/  F2FP.TF32.F32.PACK_B R3, R3 ;  /* 0x00000003ff03723e */ /* 0x000fc600024050ff */
[----:B------:R0:W-:Y:S01]  /*30c60*/  @P5 STG.E desc[UR44][R6.64+0x3a0], R15 ;  /* 0x0003a00f06005986 */ /* 0x0001e2000c10192c */
[C---:B------:R-:W-:Y:S02]  /*30c70*/  ISETP.GT.AND P5, PT, R0.reuse, 0xf0, P0 ;  /* 0x000000f00000780c */ /* 0x040fe400007a4270 */
[----:B------:R-:W-:Y:S01]  /*30c80*/  ISETP.GT.AND P2, PT, R0, 0xf1, P1 ;  /* 0x000000f10000780c */ /* 0x000fe20000f44270 */
[----:B------:R-:W-:Y:S01]  /*30c90*/  FMUL R145, R145, R2 ;  /* 0x0000000291917220 */ /* 0x000fe20000400000 */
[----:B0-----:R-:W-:Y:S01]  /*30ca0*/  @P3 MOV R6, R8 ;  /* 0x0000000800063202 */ /* 0x001fe20000000f00 */
[----:B------:R-:W-:Y:S02]  /*30cb0*/  @P3 IMAD.MOV.U32 R7, RZ, RZ, R9 ;  /* 0x000000ffff073224 */ /* 0x000fe400078e0009 */
[----:B------:R-:W-:-:S03]  /*30cc0*/  FMUL R13, R146, R2 ;  /* 0x00000002920d7220 */ /* 0x000fc60000400000 */
[----:B------:R0:W-:Y:S04]  /*30cd0*/  @P3 STG.E desc[UR44][R6.64+0x3a4], R143 ;  /* 0x0003a48f06003986 */ /* 0x0001e8000c10192c */
[----:B------:R-:W-:Y:S01]  /*30ce0*/  @P4 STG.E desc[UR44][R4.64+0x3c0], R3 ;  /* 0x0003c00304004986 */ /* 0x000fe2000c10192c */
[C---:B------:R-:W-:Y:S02]  /*30cf0*/  ISETP.GT.AND P4, PT, R0.reuse, 0xf1, P0 ;  /* 0x000000f10000780c */ /* 0x040fe40000784270 */
[C---:B------:R-:W-:Y:S02]  /*30d00*/  ISETP.GT.AND P3, PT, R0.reuse, 0xf8, P1 ;  /* 0x000000f80000780c */ /* 0x040fe40000f64270 */
[----:B------:R-:W-:Y:S02]  /*30d10*/  F2FP.TF32.F32.PACK_B R145, R145 ;  /* 0x00000091ff91723e */ /* 0x000fe400024050ff */
[C---:B------:R-:W-:Y:S01]  /*30d20*/  ISETP.GT.AND P1, PT, R0.reuse, 0xf9, P1 ;  /* 0x000000f90000780c */ /* 0x040fe20000f24270 */
[----:B0-----:R-:W-:Y:S01]  /*30d30*/  @P5 IMAD.MOV.U32 R7, RZ, RZ, R9 ;  /* 0x000000ffff075224 */ /* 0x001fe200078e0009 */
[----:B------:R-:W-:Y:S01]  /*30d40*/  ISETP.GT.AND P6, PT, R0, 0xf8, P0 ;  /* 0x000000f80000780c */ /* 0x000fe200007c4270 */
[----:B------:R-:W-:Y:S01]  /*30d50*/  FMUL R147, R147, R2 ;  /* 0x0000000293937220 */ /* 0x000fe20000400000 */
[----:B------:R-:W-:-:S02]  /*30d60*/  F2FP.TF32.F32.PACK_B R13, R13 ;  /* 0x0000000dff0d723e */ /* 0x000fc400024050ff */
[----:B------:R-:W-:Y:S01]  /*30d70*/  @P5 MOV R6, R8 ;  /* 0x0000000800065202 */ /* 0x000fe20000000f00 */
[-C--:B------:R-:W-:Y:S01]  /*30d80*/  FMUL R19, R148, R2.reuse ;  /* 0x0000000294137220 */ /* 0x080fe20000400000 */
[-C--:B------:R-:W-:Y:S01]  /*30d90*/  FMUL R149, R149, R2.reuse ;  /* 0x0000000295957220 */ /* 0x080fe20000400000 */
[----:B------:R-:W-:Y:S01]  /*30da0*/  @P2 STG.E desc[UR44][R4.64+0x3c4], R145 ;  /* 0x0003c49104002986 */ /* 0x000fe2000c10192c */
[----:B------:R-:W-:Y:S02]  /*30db0*/  ISETP.GT.AND P0, PT, R0, 0xf9, P0 ;  /* 0x000000f90000780c */ /* 0x000fe40000704270 */
[----:B------:R-:W-:Y:S01]  /*30dc0*/  F2FP.TF32.F32.PACK_B R147, R147 ;  /* 0x00000093ff93723e */ /* 0x000fe200024050ff */
[----:B------:R0:W-:Y:S01]  /*30dd0*/  @P5 STG.E desc[UR44][R6.64+0x3c0], R13 ;  /* 0x0003c00d06005986 */ /* 0x0001e2000c10192c */
[----:B------:R-:W-:Y:S01]  /*30de0*/  F2FP.TF32.F32.PACK_B R19, R19 ;  /* 0x00000013ff13723e */ /* 0x000fe200024050ff */
[-C--:B------:R-:W-:Y:S01]  /*30df0*/  FMUL R21, R150, R2.reuse ;  /* 0x0000000296157220 */ /* 0x080fe20000400000 */
[----:B------:R-:W-:Y:S01]  /*30e00*/  F2FP.TF32.F32.PACK_B R149, R149 ;  /* 0x00000095ff95723e */ /* 0x000fe200024050ff */
[----:B------:R-:W-:Y:S01]  /*30e10*/  FMUL R151, R151, R2 ;  /* 0x0000000297977220 */ /* 0x000fe20000400000 */
[----:B0-----:R-:W-:Y:S01]  /*30e20*/  @P4 MOV R6, R8 ;  /* 0x0000000800064202 */ /* 0x001fe20000000f00 */
[----:B------:R-:W-:Y:S01]  /*30e30*/  @P4 IMAD.MOV.U32 R7, RZ, RZ, R9 ;  /* 0x000000ffff074224 */ /* 0x000fe200078e0009 */
[----:B------:R-:W-:-:S04]  /*30e40*/  F2FP.TF32.F32.PACK_B R21, R21 ;  /* 0x00000015ff15723e */ /* 0x000fc800024050ff */
[----:B------:R-:W-:Y:S01]  /*30e50*/  @P4 STG.E desc[UR44][R6.64+0x3c4], R147 ;  /* 0x0003c49306004986 */ /* 0x000fe2000c10192c */
[----:B------:R-:W-:-:S03]  /*30e60*/  F2FP.TF32.F32.PACK_B R151, R151 ;  /* 0x00000097ff97723e */ /* 0x000fc600024050ff */
[----:B------:R-:W-:Y:S04]  /*30e70*/  @P3 STG.E desc[UR44][R4.64+0x3e0], R19 ;  /* 0x0003e01304003986 */ /* 0x000fe8000c10192c */
[----:B------:R0:W-:Y:S02]  /*30e80*/  @P1 STG.E desc[UR44][R4.64+0x3e4], R149 ;  /* 0x0003e49504001986 */ /* 0x0001e4000c10192c */
[----:B0-----:R-:W-:Y:S01]  /*30e90*/  @P6 MOV R4, R8 ;  /* 0x0000000800046202 */ /* 0x001fe20000000f00 */
[----:B------:R-:W-:-:S05]  /*30ea0*/  @P6 IMAD.MOV.U32 R5, RZ, RZ, R9 ;  /* 0x000000ffff056224 */ /* 0x000fca00078e0009 */
[----:B------:R0:W-:Y:S04]  /*30eb0*/  @P6 STG.E desc[UR44][R4.64+0x3e0], R21 ;  /* 0x0003e01504006986 */ /* 0x0001e8000c10192c */
[----:B------:R0:W-:Y:S02]  /*30ec0*/  @P0 STG.E desc[UR44][R8.64+0x3e4], R151 ;  /* 0x0003e49708000986 */ /* 0x0001e4000c10192c */
.L_x_536:
[----:B------:R-:W-:Y:S05]  /*30ed0*/  BSYNC B0 ;  /* 0x0000000000007941 */ /* 0x000fea0003800000 */
.L_x_28:
[----:B0---4-:R-:W4:Y:S01]  /*30ee0*/  LDL.LU R4, [R1+0x200] ;  /* 0x0002000001047983 */ /* 0x011f220000300800 */
[----:B------:R-:W-:Y:S01]  /*30ef0*/  ULDC UR4, c[0x0][0xc] ;  /* 0x0000030000047ab9 */ /* 0x000fe20000000800 */
[----:B------:R-:W-:Y:S01]  /*30f00*/  ULDC UR5, c[0x0][0x10] ;  /* 0x0000040000057ab9 */ /* 0x000fe20000000800 */
[----:B-----5:R-:W4:Y:S01]  /*30f10*/  LDC R3, c[0x0][0x14] ;  /* 0x00000500ff037b82 */ /* 0x020f220000000800 */
[----:B------:R-:W-:Y:S01]  /*30f20*/  UIMAD.WIDE.U32 UR4, UR4, UR5, URZ ;  /* 0x00000005040472a5 */ /* 0x000fe2000f8e003f */
[----:B------:R-:W-:Y:S01]  /*30f30*/  MOV R5, R17 ;  /* 0x0000001100057202 */ /* 0x000fe20000000f00 */
[----:B------:R-:W-:Y:S01]  /*30f40*/  UMOV UR41, 0xffffffff ;  /* 0xffffffff00297882 */ /* 0x000fe20000000000 */
[----:B------:R-:W-:Y:S01]  /*30f50*/  UMOV UR42, 0xffffffff ;  /* 0xffffffff002a7882 */ /* 0x000fe20000000000 */
[----:B------:R-:W-:Y:S02]  /*30f60*/  PRMT R0, RZ, 0x7610, R0 ;  /* 0x00007610ff007816 */ /* 0x000fe40000000000 */
[----:B----4-:R-:W-:-:S04]  /*30f70*/  IMAD.WIDE.U32 R4, R3, UR4, R4 ;  /* 0x0000000403047c25 */ /* 0x010fc8000f8e0004 */
[----:B------:R-:W-:Y:S01]  /*30f80*/  IMAD R3, R3, UR5, RZ ;  /* 0x0000000503037c24 */ /* 0x000fe2000f8e02ff */
[----:B------:R-:W-:Y:S01]  /*30f90*/  MOV R6, R4 ;  /* 0x0000000400067202 */ /* 0x000fe20000000f00 */
[----:B------:R-:W-:Y:S02]  /*30fa0*/  ULDC.64 UR4, c[0x0][0x650] ;  /* 0x0001940000047ab9 */ /* 0x000fe40000000a00 */
[----:B------:R-:W-:Y:S01]  /*30fb0*/  IMAD.IADD R17, R5, 0x1, R3 ;  /* 0x0000000105117824 */ /* 0x000fe200078e0203 */
[----:B------:R-:W-:Y:S01]  /*30fc0*/  ISETP.GE.U32.AND P0, PT, R4, UR4, PT ;  /* 0x0000000404007c0c */ /* 0x000fe2000bf06070 */
[----:B------:R0:W-:Y:S03]  /*30fd0*/  STL [R1+0x200], R6 ;  /* 0x0002000601007387 */ /* 0x0001e60000100800 */
[----:B------:R-:W-:-:S13]  /*30fe0*/  ISETP.GE.U32.AND.EX P0, PT, R17, UR5, PT, P0 ;  /* 0x0000000511007c0c */ /* 0x000fda000bf06100 */
[----:B0-----:R-:W-:Y:S05]  /*30ff0*/  @P0 BRA `(.L_x_537) ;  /* 0x0000000400880947 */ /* 0x001fea0003800000 */
[----:B------:R-:W0:Y:S01]  /*31000*/  S2UR UR6, SR_CTAID.X ;  /* 0x00000000000679c3 */ /* 0x000e220000002500 */
[----:B------:R-:W-:Y:S01]  /*31010*/  ULDC.64 UR12, c[0x0][0x628] ;  /* 0x00018a00000c7ab9 */ /* 0x000fe20000000a00 */
[----:B------:R-:W-:Y:S01]  /*31020*/  ULDC UR4, c[0x0][0x150] ;  /* 0x0000540000047ab9 */ /* 0x000fe20000000800 */
[----:B------:R-:W-:Y:S01]  /*31030*/  ISETP.NE.U32.AND P0, PT, RZ, UR12, PT ;  /* 0x0000000cff007c0c */ /* 0x000fe2000bf05070 */
[----:B------:R-:W-:Y:S01]  /*31040*/  ULDC UR15, c[0x0][0x630] ;  /* 0x00018c00000f7ab9 */ /* 0x000fe20000000800 */
[C---:B------:R-:W-:Y:S01]  /*31050*/  R2UR UR16, R6.reuse ;  /* 0x00000000061072ca */ /* 0x040fe200000e0000 */
[----:B------:R-:W-:Y:S01]  /*31060*/  ULDC UR19, c[0x0][0x154] ;  /* 0x0000550000137ab9 */ /* 0x000fe20000000800 */
[----:B------:R-:W-:Y:S01]  /*31070*/  ISETP.NE.AND.EX P0, PT, RZ, UR13, PT, P0 ;  /* 0x0000000dff007c0c */ /* 0x000fe2000bf05300 */
[----:B------:R-:W4:Y:S01]  /*31080*/  S2UR UR18, SR_CTAID.Y ;  /* 0x00000000001279c3 */ /* 0x000f220000002600 */
[----:B------:R-:W-:Y:S02]  /*31090*/  R2UR UR17, R17 ;  /* 0x00000000111172ca */ /* 0x000fe400000e0000 */
[----:B------:R-:W-:-:S02]  /*310a0*/  R2UR UR10, R6 ;  /* 0x00000000060a72ca */ /* 0x000fc400000e0000 */
[----:B------:R-:W-:Y:S02]  /*310b0*/  R2UR UR11, R17 ;  /* 0x00000000110b72ca */ /* 0x000fe400000e0000 */
[----:B0-----:R-:W-:-:S05]  /*310c0*/  I2FP.F32.U32 R0, UR6 ;  /* 0x0000000600007c45 */ /* 0x001fca0008201000 */
[----:B------:R-:W-:-:S04]  /*310d0*/  FMUL R0, R0, UR4 ;  /* 0x0000000400007c20 */ /* 0x000fc80008400000 */
[----:B------:R0:W0:Y:S01]  /*310e0*/  F2I.U32.TRUNC.NTZ R3, R0 ;  /* 0x0000000000037305 */ /* 0x000022000020f000 */
[----:B----4-:R-:W-:Y:S05]  /*310f0*/  @!P0 BRA `(.L_x_538) ;  /* 0x0000000000308947 */ /* 0x010fea0003800000 */
        /* <DEDUP_REMOVED lines=12> */
.L_x_538:
[----:B------:R-:W-:Y:S01]  /*311c0*/  USHF.R.U64 UR42, UR10, UR15, UR11 ;  /* 0x0000000f0a2a7299 */ /* 0x000fe2000800120b */
[----:B0-----:R-:W-:Y:S01]  /*311d0*/  I2FP.F32.U32 R0, UR18 ;  /* 0x0000001200007c45 */ /* 0x001fe20008201000 */
[----:B------:R-:W-:Y:S02]  /*311e0*/  USHF.R.U32.HI UR4, URZ, UR15, UR11 ;  /* 0x0000000f3f047299 */ /* 0x000fe4000801160b */
        /* <DEDUP_REMOVED lines=8> */
[----:B------:R-:W-:Y:S01]  /*31270*/  UIMAD.WIDE.U32 UR8, UR10, UR12, UR8 ;  /* 0x0000000c0a0872a5 */ /* 0x000fe2000f8e0008 */
[----:B------:R-:W-:Y:S01]  /*31280*/  R2UR UR12, R3 ;  /* 0x00000000030c72ca */ /* 0x000fe200000e0000 */
[----:B------:R-:W-:Y:S01]  /*31290*/  UIMAD UR10, UR10, UR13, UR4 ;  /* 0x0000000d0a0a72a4 */ /* 0x000fe2000f8e0204 */
[----:B------:R-:W-:Y:S01]  /*312a0*/  ULDC UR11, c[0x0][0x618] ;  /* 0x00018600000b7ab9 */ /* 0x000fe20000000800 */
[----:B------:R-:W-:Y:S02]  /*312b0*/  ULDC UR21, c[0x0][0x658] ;  /* 0x0001960000157ab9 */ /* 0x000fe40000000800 */
[----:B------:R-:W-:Y:S01]  /*312c0*/  UIADD3 UR9, UR9, UR10, URZ ;  /* 0x0000000a09097290 */ /* 0x000fe2000fffe03f */
[----:B------:R-:W-:Y:S01]  /*312d0*/  UMOV UR15, 0xffffffff ;  /* 0xffffffff000f7882 */ /* 0x000fe20000000000 */
[----:B------:R-:W-:Y:S01]  /*312e0*/  ULDC.64 UR4, c[0x0][0x640] ;  /* 0x0001900000047ab9 */ /* 0x000fe20000000a00 */
[----:B------:R-:W-:Y:S01]  /*312f0*/  USHF.L.U32 UR15, UR15, UR21, URZ ;  /* 0x000000150f0f7299 */ /* 0x000fe2000800063f */
[----:B------:R-:W-:Y:S01]  /*31300*/  ISETP.NE.U32.AND P0, PT, RZ, UR4, PT ;  /* 0x00000004ff007c0c */ /* 0x000fe2000bf05070 */
[----:B------:R-:W-:-:S02]  /*31310*/  USHF.R.U64 UR16, UR8, UR11, UR9 ;  /* 0x0000000b08107299 */ /* 0x000fc40008001209 */
[----:B------:R-:W-:Y:S01]  /*31320*/  USHF.R.U32.HI UR8, URZ, UR11, UR9 ;  /* 0x0000000b3f087299 */ /* 0x000fe20008011609 */
[----:B0-----:R-:W-:Y:S01]  /*31330*/  R2UR UR14, R0 ;  /* 0x00000000000e72ca */ /* 0x001fe200000e0000 */
[----:B------:R-:W-:Y:S01]  /*31340*/  ULDC UR17, c[0x0][0x608] ;  /* 0x0001820000117ab9 */ /* 0x000fe20000000800 */
[----:B------:R-:W-:Y:S01]  /*31350*/  ULOP3.LUT UR40, URZ, UR15, URZ, 0x33, !UPT ;  /* 0x0000000f3f287292 */ /* 0x000fe2000f8e333f */
[----:B------:R-:W-:Y:S01]  /*31360*/  ISETP.NE.AND.EX P0, PT, RZ, UR5, PT, P0 ;  /* 0x00000005ff007c0c */ /* 0x000fe2000bf05300 */
[----:B------:R-:W-:Y:S02]  /*31370*/  USHF.R.U64 UR15, UR16, UR17, UR8 ;  /* 0x00000011100f7299 */ /* 0x000fe40008001208 */
[----:B------:R-:W-:Y:S02]  /*31380*/  USHF.R.U32.HI UR8, URZ, UR17, UR8 ;  /* 0x000000113f087299 */ /* 0x000fe40008011608 */
[----:B------:R-:W-:Y:S02]  /*31390*/  UIADD3 UR12, -UR12, URZ, URZ ;  /* 0x0000003f0c0c7290 */ /* 0x000fe4000fffe13f */
[----:B------:R-:W-:Y:S01]  /*313a0*/  USHF.R.U64 UR17, UR15, UR21, UR8 ;  /* 0x000000150f117299 */ /* 0x000fe20008001208 */
[----:B------:R-:W-:Y:S01]  /*313b0*/  UMOV UR19, 0x1 ;  /* 0x0000000100137882 */ /* 0x000fe20000000000 */
[----:B------:R-:W-:Y:S01]  /*313c0*/  ULDC UR13, c[0x0][0x144] ;  /* 0x00005100000d7ab9 */ /* 0x000fe20000000800 */
[----:B------:R-:W-:Y:S01]  /*313d0*/  ULDC UR7, c[0x0][0x600] ;  /* 0x0001800000077ab9 */ /* 0x000fe20000000800 */
[----:B------:R-:W-:-:S02]  /*313e0*/  USHF.L.U32 UR24, UR19, UR21, URZ ;  /* 0x0000001513187299 */ /* 0x000fc4000800063f */
[----:B------:R-:W-:Y:S02]  /*313f0*/  USHF.R.U32.HI UR8, URZ, UR21, UR8 ;  /* 0x000000153f087299 */ /* 0x000fe40008011608 */
[----:B------:R-:W-:Y:S02]  /*31400*/  UIMAD UR21, UR13, UR12, UR6 ;  /* 0x0000000c0d1572a4 */ /* 0x000fe4000f8e0206 */
[----:B------:R-:W-:Y:S02]  /*31410*/  UIADD3 UR20, UR7, -0x1, URZ ;  /* 0xffffffff07147890 */ /* 0x000fe4000fffe03f */
[----:B------:R-:W-:Y:S01]  /*31420*/  UIADD3 UR19, -UR14, URZ, URZ ;  /* 0x0000003f0e137290 */ /* 0x000fe2000fffe13f */
        /* <DEDUP_REMOVED lines=17> */
.L_x_539:
[----:B------:R-:W-:Y:S01]  /*31540*/  UISETP.NE.AND UP0, UPT, UR38, URZ, UPT ;  /* 0x0000003f2600728c */ /* 0x000fe2000bf05270 */
[----:B------:R-:W-:Y:S01]  /*31550*/  IMAD.MOV.U32 R0, RZ, RZ, 0x1 ;  /* 0x00000001ff007424 */ /* 0x000fe200078e00ff */
[----:B------:R-:W-:Y:S02]  /*31560*/  USHF.R.U64 UR4, UR6, UR22, UR8 ;  /* 0x0000001606047299 */ /* 0x000fe40008001208 */
[----:B------:R-:W-:Y:S02]  /*31570*/  ULOP3.LUT UR40, UR15, UR40, URZ, 0xc0, !UPT ;  /* 0x000000280f287292 */ /* 0x000fe4000f8ec03f */
[----:B------:R-:W-:Y:S02]  /*31580*/  UIADD3 UR5, -UR4, URZ, URZ ;  /* 0x0000003f04057290 */ /* 0x000fe4000fffe13f */
[----:B------:R-:W-:Y:S02]  /*31590*/  UIMAD UR40, UR24, UR4, UR40 ;  /* 0x00000004182872a4 */ /* 0x000fe4000f8e0228 */
[----:B------:R-:W-:-:S02]  /*315a0*/  ULOP3.LUT UR16, UR16, UR20, URZ, 0xc0, !UPT ;  /* 0x0000001410107292 */ /* 0x000fc4000f8ec03f */
[----:B------:R-:W-:Y:S02]  /*315b0*/  @UP0 UIMAD UR21, UR25, UR19, UR18 ;  /* 0x00000013191502a4 */ /* 0x000fe4000f8e0212 */
[----:B------:R-:W-:-:S03]  /*315c0*/  UIMAD UR4, UR5, UR23, UR17 ;  /* 0x00000017050472a4 */ /* 0x000fc6000f8e0211 */
[----:B------:R-:W-:Y:S01]  /*315d0*/  ULDC UR5, c[0x0][0x610] ;  /* 0x0001840000057ab9 */ /* 0x000fe20000000800 */
[----:B------:R-:W-:Y:S02]  /*315e0*/  UIMAD UR4, UR4, UR7, UR16 ;  /* 0x00000007040472a4 */ /* 0x000fe4000f8e0210 */
[----:B------:R-:W-:-:S04]  /*315f0*/  UIMAD UR40, UR40, UR5, UR21 ;  /* 0x00000005282872a4 */ /* 0x000fc8000f8e0215 */
[----:B------:R-:W-:Y:S02]  /*31600*/  USEL UR41, UR4, UR40, !UP0 ;  /* 0x0000002804297287 */ /* 0x000fe4000c000000 */
[----:B------:R-:W-:-:S12]  /*31610*/  USEL UR40, UR40, UR4, !UP0 ;  /* 0x0000000428287287 */ /* 0x000fd8000c000000 */
.L_x_537:
[----:B------:R-:W-:-:S13]  /*31620*/  LOP3.LUT P0, RZ, R0, 0xff, RZ, 0xc0, !PT ;  /* 0x000000ff00ff7812 */ /* 0x000fda000780c0ff */
[----:B------:R-:W-:Y:S05]  /*31630*/  @P0 BRA `(.L_x_540) ;  /* 0xfffffcf800c80947 */ /* 0x000fea000383ffff */
[----:B------:R-:W-:Y:S05]  /*31640*/  EXIT ;  /* 0x000000000000794d */ /* 0x000fea0003800000 */
.L_x_3:
[----:B------:R-:W2:Y:S01]  /*31650*/  LDL R4, [R1+0x200] ;  /* 0x0002000001047983 */ /* 0x000ea20000100800 */
[----:B------:R-:W-:Y:S01]  /*31660*/  ULDC.64 UR8, c[0x0][0x650] ;  /* 0x0001940000087ab9 */ /* 0x000fe20000000a00 */
[----:B------:R-:W-:Y:S01]  /*31670*/  PRMT R0, RZ, 0x7610, R0 ;  /* 0x00007610ff007816 */ /* 0x000fe20000000000 */
[----:B------:R-:W-:Y:S01]  /*31680*/  IMAD.MOV.U32 R2, RZ, RZ, -0x1 ;  /* 0xffffffffff027424 */ /* 0x000fe200078e00ff */
[----:B------:R-:W-:Y:S02]  /*31690*/  MOV R3, 0xffffffff ;  /* 0xffffffff00037802 */ /* 0x000fe40000000f00 */
[----:B------:R-:W-:Y:S02]  /*316a0*/  MOV R10, 0xffffffff ;  /* 0xffffffff000a7802 */ /* 0x000fe40000000f00 */
[----:B--2---:R-:W-:-:S04]  /*316b0*/  ISETP.GE.U32.AND P0, PT, R4, UR8, PT ;  /* 0x0000000804007c0c */ /* 0x004fc8000bf06070 */
[----:B------:R-:W-:-:S13]  /*316c0*/  ISETP.GE.U32.AND.EX P0, PT, R17, UR9, PT, P0 ;  /* 0x0000000911007c0c */ /* 0x000fda000bf06100 */
[----:B------:R-:W-:Y:S05]  /*316d0*/  @P0 BRA `(.L_x_541) ;  /* 0x00000004008c0947 */ /* 0x000fea0003800000 */
[----:B------:R-:W-:Y:S01]  /*316e0*/  I2FP.F32.U32 R0, UR4 ;  /* 0x0000000400007c45 */ /* 0x000fe20008201000 */
[----:B0-----:R-:W-:Y:S01]  /*316f0*/  ULDC.64 UR16, c[0x0][0x628] ;  /* 0x00018a0000107ab9 */ /* 0x001fe20000000a00 */
        /* <DEDUP_REMOVED lines=24> */
.L_x_542:
        /* <DEDUP_REMOVED lines=24> */
[----:B------:R-:W-:Y:S01]  /*31a00*/  UMOV UR19, 0x1 ;  /* 0x0000000100137882 */ /* 0x000fe20000000000 */
[----:B------:R-:W-:Y:S01]  /*31a10*/  ULDC UR20, c[0x0][0x608] ;  /* 0x0001820000147ab9 */ /* 0x000fe20000000800 */
[----:B------:R-:W-:Y:S01]  /*31a20*/  USHF.L.U32 UR26, UR19, UR23, URZ ;  /* 0x00000017131a7299 */ /* 0x000fe2000800063f */
[----:B------:R-:W-:Y:S01]  /*31a30*/  ISETP.NE.AND.EX P0, PT, RZ, UR9, PT, P0 ;  /* 0x00000009ff007c0c */ /* 0x000fe2000bf05300 */
[----:B------:R-:W-:Y:S02]  /*31a40*/  USHF.R.U64 UR19, UR18, UR20, UR11 ;  /* 0x0000001412137299 */ /* 0x000fe4000800120b */
[----:B------:R-:W-:Y:S02]  /*31a50*/  USHF.R.U32.HI UR11, URZ, UR20, UR11 ;  /* 0x000000143f0b7299 */ /* 0x000fe4000801160b */
[----:B------:R-:W-:-:S02]  /*31a60*/  UIADD3 UR15, -UR15, URZ, URZ ;  /* 0x0000003f0f0f7290 */ /* 0x000fc4000fffe13f */
[----:B------:R-:W-:Y:S01]  /*31a70*/  USHF.R.U64 UR20, UR19, UR23, UR11 ;  /* 0x0000001713147299 */ /* 0x000fe2000800120b */
[----:B------:R-:W-:Y:S01]  /*31a80*/  ULDC UR16, c[0x0][0x144] ;  /* 0x0000510000107ab9 */ /* 0x000fe20000000800 */
[----:B------:R-:W-:Y:S01]  /*31a90*/  ULDC UR6, c[0x0][0x600] ;  /* 0x0001800000067ab9 */ /* 0x000fe20000000800 */
[----:B------:R-:W-:Y:S02]  /*31aa0*/  USHF.R.U32.HI UR11, URZ, UR23, UR11 ;  /* 0x000000173f0b7299 */ /* 0x000fe4000801160b */
[----:B------:R-:W-:Y:S02]  /*31ab0*/  UIMAD UR23, UR16, UR15, UR4 ;  /* 0x0000000f101772a4 */ /* 0x000fe4000f8e0204 */
[----:B------:R-:W-:Y:S02]  /*31ac0*/  UIADD3 UR22, UR6, -0x1, URZ ;  /* 0xffffffff06167890 */ /* 0x000fe4000fffe03f */
[----:B------:R-:W-:Y:S02]  /*31ad0*/  ULOP3.LUT UR27, URZ, UR13, URZ, 0x33, !UPT ;  /* 0x0000000d3f1b7292 */ /* 0x000fe4000f8e333f */
        /* <DEDUP_REMOVED lines=18> */
.L_x_543:
[----:B------:R-:W-:Y:S01]  /*31c00*/  UISETP.NE.AND UP0, UPT, UR38, URZ, UPT ;  /* 0x0000003f2600728c */ /* 0x000fe2000bf05270 */
[----:B------:R-:W-:Y:S01]  /*31c10*/  IMAD.MOV.U32 R0, RZ, RZ, 0x1 ;  /* 0x00000001ff007424 */ /* 0x000fe200078e00ff */
[----:B------:R-:W-:Y:S01]  /*31c20*/  USHF.R.U64 UR8, UR4, UR24, UR11 ;  /* 0x0000001804087299 */ /* 0x000fe2000800120b */
[----:B------:R-:W-:Y:S01]  /*31c30*/  MOV R10, UR5 ;  /* 0x00000005000a7c02 */ /* 0x000fe20008000f00 */
[----:B------:R-:W-:Y:S02]  /*31c40*/  ULOP3.LUT UR4, UR19, UR27, URZ, 0xc0, !UPT ;  /* 0x0000001b13047292 */ /* 0x000fe4000f8ec03f */
[----:B------:R-:W-:Y:S02]  /*31c50*/  ULOP3.LUT UR18, UR18, UR22, URZ, 0xc0, !UPT ;  /* 0x0000001612127292 */ /* 0x000fe4000f8ec03f */
[----:B------:R-:W-:-:S03]  /*31c60*/  UIMAD UR4, UR26, UR8, UR4 ;  /* 0x000000081a0472a4 */ /* 0x000fc6000f8e0204 */
[----:B------:R-:W-:Y:S02]  /*31c70*/  @UP0 UIMAD UR23, UR28, UR21, UR7 ;  /* 0x000000151c1702a4 */ /* 0x000fe4000f8e0207 */
[----:B------:R-:W-:-:S03]  /*31c80*/  UIADD3 UR7, -UR8, URZ, URZ ;  /* 0x0000003f08077290 */ /* 0x000fc6000fffe13f */
[----:B------:R-:W-:Y:S01]  /*31c90*/  ULDC UR8, c[0x0][0x610] ;  /* 0x0001840000087ab9 */ /* 0x000fe20000000800 */
[----:B------:R-:W-:Y:S02]  /*31ca0*/  UIMAD UR7, UR7, UR25, UR20 ;  /* 0x00000019070772a4 */ /* 0x000fe4000f8e0214 */
[----:B------:R-:W-:Y:S02]  /*31cb0*/  UIMAD UR4, UR4, UR8, UR23 ;  /* 0x00000008040472a4 */ /* 0x000fe4000f8e0217 */
[----:B------:R-:W-:-:S04]  /*31cc0*/  UIMAD UR7, UR7, UR6, UR18 ;  /* 0x00000006070772a4 */ /* 0x000fc8000f8e0212 */
[----:B------:R-:W-:Y:S02]  /*31cd0*/  USEL UR6, UR7, UR4, !UP0 ;  /* 0x0000000407067287 */ /* 0x000fe4000c000000 */
[----:B------:R-:W-:-:S04]  /*31ce0*/  USEL UR4, UR4, UR7, !UP0 ;  /* 0x0000000704047287 */ /* 0x000fc8000c000000 */
[----:B------:R-:W-:Y:S02]  /*31cf0*/  IMAD.U32 R2, RZ, RZ, UR6 ;  /* 0x00000006ff027e24 */ /* 0x000fe4000f8e00ff */
[----:B------:R-:W-:-:S07]  /*31d00*/  MOV R3, UR4 ;  /* 0x0000000400037c02 */ /* 0x000fce0008000f00 */
.L_x_541:
[----:B------:R-:W-:-:S08]  /*31d10*/  NOP ;  /* 0x0000000000007918 */ /* 0x000fd00000000000 */
[----:B0-----:R-:W0:-:S00]  /*31d20*/  USETMAXREG.DEALLOC.CTAPOOL 0x18 ;  /* 0x00000018000079c8 */ /* 0x001e0000080e0500 */
[----:B------:R-:W-:-:S13]  /*31d30*/  ISETP.NE.AND P0, PT, RZ, UR10, PT ;  /* 0x0000000aff007c0c */ /* 0x000fda000bf05270 */
[----:B------:R-:W-:Y:S05]  /*31d40*/  @P0 EXIT ;  /* 0x000000000000094d */ /* 0x000fea0003800000 */
[----:B0-----:R-:W-:Y:S01]  /*31d50*/  LOP3.LUT P0, RZ, R0, 0xff, RZ, 0xc0, !PT ;  /* 0x000000ff00ff7812 */ /* 0x001fe2000780c0ff */
[----:B------:R-:W-:Y:S01]  /*31d60*/  IMAD.MOV.U32 R6, RZ, RZ, 0x1 ;  /* 0x00000001ff067424 */ /* 0x000fe200078e00ff */
[----:B------:R-:W-:-:S11]  /*31d70*/  MOV R7, RZ ;  /* 0x000000ff00077202 */ /* 0x000fd60000000f00 */
[----:B------:R-:W-:Y:S05]  /*31d80*/  @!P0 BRA `(.L_x_544) ;  /* 0x0000000c00e08947 */ /* 0x000fea0003800000 */
[----:B------:R-:W0:Y:S01]  /*31d90*/  LDC R0, c[0x0][0x28c] ;  /* 0x0000a300ff007b82 */ /* 0x000e220000000800 */
[----:B------:R-:W1:Y:S01]  /*31da0*/  S2R R4, SR_TID.X ;  /* 0x0000000000047919 */ /* 0x000e620000002100 */
[----:B------:R-:W-:Y:S01]  /*31db0*/  ULDC UR13, c[0x0][0x658] ;  /* 0x00019600000d7ab9 */ /* 0x000fe20000000800 */
[----:B------:R-:W-:Y:S01]  /*31dc0*/  UMOV UR5, 0xffffffff ;  /* 0xffffffff00057882 */ /* 0x000fe20000000000 */
[----:B------:R-:W-:Y:S01]  /*31dd0*/  ULDC UR4, c[0x0][0xc] ;  /* 0x0000030000047ab9 */ /* 0x000fe20000000800 */
[----:B------:R-:W-:Y:S01]  /*31de0*/  USHF.L.U32 UR29, UR5, UR13, URZ ;  /* 0x0000000d051d7299 */ /* 0x000fe2000800063f */
[----:B------:R-:W-:Y:S01]  /*31df0*/  BSSY B0, `(.L_x_544) ;  /* 0x00000f1000007945 */ /* 0x000fe20003800000 */
[----:B------:R-:W-:Y:S01]  /*31e00*/  UMOV UR6, 0x1 ;  /* 0x0000000100067882 */ /* 0x000fe20000000000 */
[----:B------:R-:W-:Y:S01]  /*31e10*/  ULDC UR5, c[0x0][0x10] ;  /* 0x0000040000057ab9 */ /* 0x000fe20000000800 */
[----:B------:R-:W-:Y:S01]  /*31e20*/  USHF.L.U32 UR13, UR6, UR13, URZ ;  /* 0x0000000d060d7299 */ /* 0x000fe2000800063f */
[----:B------:R-:W-:Y:S01]  /*31e30*/  MOV R9, 0x1 ;  /* 0x0000000100097802 */ /* 0x000fe20000000f00 */
[----:B------:R-:W-:Y:S01]  /*31e40*/  UIMAD.WIDE.U32 UR4, UR4, UR5, URZ ;  /* 0x00000005040472a5 */ /* 0x000fe2000f8e003f */
[----:B------:R-:W-:Y:S01]  /*31e50*/  IMAD.MOV.U32 R6, RZ, RZ, 0x1 ;  /* 0x00000001ff067424 */ /* 0x000fe200078e00ff */
[----:B------:R-:W-:Y:S01]  /*31e60*/  ULDC UR6, c[0x0][0x14] ;  /* 0x0000050000067ab9 */ /* 0x000fe20000000800 */
[----:B------:R-:W-:Y:S01]  /*31e70*/  MOV R7, RZ ;  /* 0x000000ff00077202 */ /* 0x000fe20000000f00 */
[----:B------:R-:W-:-:S02]  /*31e80*/  UIMAD.WIDE.U32 UR22, UR4, UR6, URZ ;  /* 0x00000006041672a5 */ /* 0x000fc4000f8e003f */
[----:B------:R-:W-:Y:S01]  /*31e90*/  UIMAD UR39, UR5, UR6, URZ ;  /* 0x00000006052772a4 */ /* 0x000fe2000f8e023f */
[----:B------:R-:W-:Y:S01]  /*31ea0*/  ULDC UR21, c[0x0][0x600] ;  /* 0x0001800000157ab9 */ /* 0x000fe20000000800 */
[----:B------:R-:W-:Y:S02]  /*31eb0*/  ULOP3.LUT UR45, UR37, 0x2, URZ, 0xfc, !UPT ;  /* 0x00000002252d7892 */ /* 0x000fe4000f8efc3f */
[----:B------:R-:W-:Y:S01]  /*31ec0*/  UIADD3 UR21, UR21, -0x1, URZ ;  /* 0xffffffff15157890 */ /* 0x000fe2000fffe03f */
[----:B0-----:R-:W-:Y:S01]  /*31ed0*/  VIADD R0, R0, 0x7f ;  /* 0x0000007f00007836 */ /* 0x001fe20000000000 */
[----:B------:R-:W-:Y:S02]  /*31ee0*/  ULOP3.LUT UR29, URZ, UR29, URZ, 0x33, !UPT ;  /* 0x0000001d3f1d7292 */ /* 0x000fe4000f8e333f */
[----:B------:R-:W-:Y:S02]  /*31ef0*/  UIADD3 UR39, UR23, UR39, URZ ;  /* 0x0000002717277290 */ /* 0x000fe4000fffe03f */
[----:B------:R-:W-:Y:S01]  /*31f00*/  SHF.R.S32.HI R5, RZ, 0x1f, R0 ;  /* 0x0000001fff057819 */ /* 0x000fe20000011400 */
[----:B------:R-:W-:-:S03]  /*31f10*/  ULDC.64 UR14, c[0x0][0x198] ;  /* 0x00006600000e7ab9 */ /* 0x000fc60000000a00 */
[----:B------:R-:W-:Y:S02]  /*31f20*/  LEA.HI R0, R5, R0, RZ, 0x7 ;  /* 0x0000000005007211 */ /* 0x000fe400078f38ff */
[C---:B-1----:R-:W-:Y:S02]  /*31f30*/  LOP3.LUT P2, RZ, R4.reuse, 0x7f, RZ, 0xc0, !PT ;  /* 0x0000007f04ff7812 */ /* 0x042fe4000784c0ff */
[----:B------:R-:W-:Y:S02]  /*31f40*/  SHF.R.S32.HI R0, RZ, 0x7, R0 ;  /* 0x00000007ff007819 */ /* 0x000fe40000011400 */
[----:B------:R-:W-:-:S03]  /*31f50*/  LOP3.LUT P0, RZ, R4, 0x1f, RZ, 0xc0, !PT ;  /* 0x0000001f04ff7812 */ /* 0x000fc6000780c0ff */
[----:B------:R-:W-:Y:S01]  /*31f60*/  VIADD R16, R0, 0x1 ;  /* 0x0000000100107836 */ /* 0x000fe20000000000 */
[----:B------:R-:W-:-:S13]  /*31f70*/  PLOP3.LUT P0, PT, P0, P2, PT, 0x8a, 0x0 ;  /* 0x000000000000781c */ /* 0x000fda0000705172 */
.L_x_556:
[----:B------:R-:W-:-:S03]  /*31f80*/  UMOV UR4, 0xffffffff ;  /* 0xffffffff00047882 */ /* 0x000fc60000000000 */
[----:B------:R-:W-:Y:S05]  /*31f90*/  BRA.DIV UR4, `(.L_x_545) ;  /* 0x0000001204b87947 */ /* 0x000fea000b800000 */
[----:B------:R-:W-:-:S13]  /*31fa0*/  ELECT P6, URZ, PT ;  /* 0x00000000003f782f */ /* 0x000fda00038c0000 */
.L_x_570:
[----:B------:R-:W0:Y:S01]  /*31fb0*/  LDC R4, c[0x0][0x28c] ;  /* 0x0000a300ff047b82 */ /* 0x000e220000000800 */
[----:B------:R-:W-:Y:S01]  /*31fc0*/  BSSY B1, `(.L_x_546) ;  /* 0x0000058000017945 */ /* 0x000fe20003800000 */
[----:B0-----:R-:W-:-:S13]  /*31fd0*/  ISETP.LT.OR P6, PT, R4, 0x1, !P6 ;  /* 0x000000010400780c */ /* 0x001fda00077c1670 */
[----:B------:R-:W-:Y:S05]  /*31fe0*/  @P6 BRA `(.L_x_547) ;  /* 0x0000000400546947 */ /* 0x000fea0003800000 */
[----:B------:R-:W-:Y:S01]  /*31ff0*/  IMAD.SHL.U32 R5, R2, 0x100, RZ ;  /* 0x0000010002057824 */ /* 0x000fe200078e00ff */
[----:B------:R-:W-:Y:S01]  /*32000*/  SHF.L.U32 R3, R3, 0x8, RZ ;  /* 0x0000000803037819 */ /* 0x000fe200000006ff */
[----:B------:R-:W-:Y:S01]  /*32010*/  IMAD.MOV.U32 R4, RZ, RZ, R16 ;  /* 0x000000ffff047224 */ /* 0x000fe200078e0010 */
[----:B------:R-:W-:Y:S01]  /*32020*/  MOV R13, RZ ;  /* 0x000000ff000d7202 */ /* 0x000fe20000000f00 */
[----:B------:R-:W-:Y:S01]  /*32030*/  IMAD.MOV.U32 R8, RZ, RZ, R7 ;  /* 0x000000ffff087224 */ /* 0x000fe200078e0007 */
[----:B------:R-:W-:-:S07]  /*32040*/  MOV R2, R6 ;  /* 0x0000000600027202 */ /* 0x000fce0000000f00 */
.L_x_551:
[----:B------:R-:W0:Y:S01]  /*32050*/  S2R R12, SR_CgaCtaId ;  /* 0x00000000000c7919 */ /* 0x000e220000008800 */
[----:B------:R-:W-:-:S04]  /*32060*/  MOV R11, 0x400 ;  /* 0x00000400000b7802 */ /* 0x000fc80000000f00 */
[----:B0-----:R-:W-:Y:S02]  /*32070*/  LEA R15, R12, R11, 0x18 ;  /* 0x0000000b0c0f7211 */ /* 0x001fe400078ec0ff */
[----:B------:R-:W-:Y:S01]  /*32080*/  SHF.L.U32 R11, R2, 0x1f, RZ ;  /* 0x0000001f020b7819 */ /* 0x000fe200000006ff */
[----:B------:R-:W0:Y:S01]  /*32090*/  @!P2 LDC R12, c[0x0][0x500] ;  /* 0x00014000ff0cab82 */ /* 0x000e220000000800 */
[----:B------:R-:W-:-:S04]  /*320a0*/  LEA R14, R8, R15, 0x3 ;  /* 0x0000000f080e7211 */ /* 0x000fc800078e18ff */
[----:B------:R-:W1:Y:S02]  /*320b0*/  SYNCS.PHASECHK.TRANS64.TRYWAIT P1, [R14+URZ+0x38], R11 ;  /* 0x0000380b0e0075a7 */ /* 0x000e64000802017f */
[----:B-1----:R-:W-:Y:S05]  /*320c0*/  @!P1 BRA `(.L_x_548) ;  /* 0x00000010008c9947 */ /* 0x002fea0003800000 */
.L_x_571:
[----:B------:R-:W-:Y:S01]  /*320d0*/  UPRMT UR4, UR45, 0x9910, URZ ;  /* 0x000099102d047896 */ /* 0x000fe2000800003f */
[----:B0-----:R0:W-:Y:S03]  /*320e0*/  @!P2 SYNCS.ARRIVE.TRANS64 RZ, [R14+URZ], R12 ;  /* 0x0000000c0effa9a7 */ /* 0x0011e6000800003f */
[----:B------:R-:W-:-:S06]  /*320f0*/  UISETP.NE.AND UP0, UPT, UR4, 0x2, UPT ;  /* 0x000000020400788c */ /* 0x000fcc000bf05270 */
[----:B------:R-:W-:-:S13]  /*32100*/  PLOP3.LUT P1, PT, PT, PT, UP0, 0x80, 0x0 ;  /* 0x000000000000781c */ /* 0x000fda0003f2f008 */
[----:B0-----:R-:W-:Y:S05]  /*32110*/  @P1 BRA `(.L_x_549) ;  /* 0x0000000000041947 */ /* 0x001fea0003800000 */
[----:B------:R-:W-:Y:S01]  /*32120*/  BPT.TRAP 0x1 ;  /* 0x000000040000795c */ /* 0x000fe20000300000 */
.L_x_549:
[----:B------:R-:W-:Y:S05]  /*32130*/  @P0 BRA `(.L_x_550) ;  /* 0x0000000000040947 */ /* 0x000fea0003800000 */
[----:B------:R-:W-:Y:S01]  /*32140*/  BPT.TRAP 0x1 ;  /* 0x000000040000795c */ /* 0x000fe20000300000 */
.L_x_550:
[----:B------:R-:W-:Y:S01]  /*32150*/  IMAD R15, R8, 0x20000, R15 ;  /* 0x00020000080f7824 */ /* 0x000fe200078e020f */
[----:B------:R-:W-:Y:S01]  /*32160*/  R2UR UR10, R13 ;  /* 0x000000000d0a72ca */ /* 0x000fe200000e0000 */
[----:B------:R-:W-:Y:S01]  /*32170*/  UIADD3 UR30, UP0, UR14, 0xf0, URZ ;  /* 0x000000f00e1e7890 */ /* 0x000fe2000ff1e03f */
[----:B------:R-:W-:Y:S01]  /*32180*/  R2UR UR9, R14 ;  /* 0x000000000e0972ca */ /* 0x000fe200000e0000 */
[----:B------:R-:W-:Y:S01]  /*32190*/  VIADD R4, R4, 0xffffffff ;  /* 0xffffffff04047836 */ /* 0x000fe20000000000 */
[----:B------:R-:W-:Y:S01]  /*321a0*/  R2UR UR18, R15 ;  /* 0x000000000f1272ca */ /* 0x000fe200000e0000 */
[----:B------:R-:W-:Y:S01]  /*321b0*/  UIADD3.X UR31, URZ, UR15, URZ, UP0, !UPT ;  /* 0x0000000f3f1f7290 */ /* 0x000fe200087fe43f */
[----:B------:R-:W-:Y:S01]  /*321c0*/  R2UR UR11, R3 ;  /* 0x00000000030b72ca */ /* 0x000fe200000e0000 */
[----:B------:R-:W-:Y:S01]  /*321d0*/  UIADD3 UR4, UP1, UR14, 0x1f0, URZ ;  /* 0x000001f00e047890 */ /* 0x000fe2000ff3e03f */
[----:B------:R-:W-:Y:S01]  /*321e0*/  R2UR UR12, R10 ;  /* 0x000000000a0c72ca */ /* 0x000fe200000e0000 */
[----:B------:R-:W-:Y:S01]  /*321f0*/  UMOV UR6, 0x0 ;  /* 0x0000000000067882 */ /* 0x000fe20000000000 */
[----:B------:R-:W-:Y:S01]  /*32200*/  R2UR UR35, R5 ;  /* 0x00000000052372ca */ /* 0x000fe200000e0000 */
[----:B------:R-:W-:Y:S01]  /*32210*/  UMOV UR7, 0x10000000 ;  /* 0x1000000000077882 */ /* 0x000fe20000000000 */
[----:B------:R-:W-:Y:S01]  /*32220*/  UIADD3.X UR5, URZ, UR15, URZ, UP1, !UPT ;  /* 0x0000000f3f057290 */ /* 0x000fe20008ffe43f */
[----:B------:R-:W-:Y:S01]  /*32230*/  ISETP.GT.AND P3, PT, R4, 0x1, PT ;  /* 0x000000010400780c */ /* 0x000fe20003f64270 */
[----:B------:R-:W-:Y:S01]  /*32240*/  UIADD3 UR58, UR10, 0x20, URZ ;  /* 0x000000200a3a7890 */ /* 0x000fe2000fffe03f */
[----:B------:R-:W-:Y:S01]  /*32250*/  IADD3 R8, R8, 0x1, RZ ;  /* 0x0000000108087810 */ /* 0x000fe20007ffe0ff */
[----:B------:R-:W-:Y:S01]  /*32260*/  UIADD3 UR50, UR10, 0x40, URZ ;  /* 0x000000400a327890 */ /* 0x000fe2000fffe03f */
[----:B------:R-:W-:Y:S01]  /*32270*/  IADD3 R13, R13, 0x80, RZ ;  /* 0x000000800d0d7810 */ /* 0x000fe20007ffe0ff */
[----:B------:R-:W-:Y:S01]  /*32280*/  UIADD3 UR8, UR18, 0x180, URZ ;  /* 0x0000018012087890 */ /* 0x000fe2000fffe03f */
[----:B------:R-:W-:Y:S01]  /*32290*/  ISETP.NE.AND P1, PT, R8, 0x7, PT ;  /* 0x000000070800780c */ /* 0x000fe20003f25270 */
[----:B------:R-:W-:-:S02]  /*322a0*/  UIADD3 UR56, UR18, 0x8180, URZ ;  /* 0x0000818012387890 */ /* 0x000fc4000fffe03f */
[----:B------:R-:W-:Y:S01]  /*322b0*/  UIADD3 UR48, UR18, 0x10180, URZ ;  /* 0x0001018012307890 */ /* 0x000fe2000fffe03f */
[----:B-1----:R-:W-:Y:S01]  /*322c0*/  SEL R11, RZ, 0x1, P1 ;  /* 0x00000001ff0b7807 */ /* 0x002fe20000800000 */
[----:B------:R-:W-:Y:S01]  /*322d0*/  UIADD3 UR42, UR10, 0x60, URZ ;  /* 0x000000600a2a7890 */ /* 0x000fe2000fffe03f */
[----:B------:R-:W-:Y:S01]  /*322e0*/  SEL R8, R8, RZ, P1 ;  /* 0x000000ff08087207 */ /* 0x000fe20000800000 */
[----:B------:R-:W-:Y:S01]  /*322f0*/  UIADD3 UR40, UR18, 0x18180, URZ ;  /* 0x0001818012287890 */ /* 0x000fe2000fffe03f */
[----:B------:R0:W-:Y:S01]  /*32300*/  UTMALDG.3D [UR8], [UR30], desc[UR6] ;  /* 0x000006081e0075b4 */ /* 0x0001e20008011000 */
[----:B------:R-:W-:Y:S01]  /*32310*/  UIADD3 UR32, UR18, 0xe0180, URZ ;  /* 0x000e018012207890 */ /* 0x000fe2000fffe03f */
[----:B------:R-:W-:Y:S01]  /*32320*/  LOP3.LUT R2, R2, R11, RZ, 0x3c, !PT ;  /* 0x0000000b02027212 */ /* 0x000fe200078e3cff */
[----:B------:R-:W-:Y:S02]  /*32330*/  UIADD3 UR24, UR18, 0xe8180, URZ ;  /* 0x000e818012187890 */ /* 0x000fe4000fffe03f */
[----:B------:R-:W-:Y:S01]  /*32340*/  UIADD3 UR16, UR18, 0xf0180, URZ ;  /* 0x000f018012107890 */ /* 0x000fe2000fffe03f */
[----:B------:R-:W-:Y:S01]  /*32350*/  UMOV UR57, UR9 ;  /* 0x0000000900397c82 */ /* 0x000fe20008000000 */
        /* <DEDUP_REMOVED lines=8> */
[----:B------:R1:W-:Y:S01]  /*323e0*/  UTMALDG.3D [UR56], [UR30], desc[UR6] ;  /* 0x000006381e0075b4 */ /* 0x0003e20008011000 */
[----:B------:R-:W-:Y:S01]  /*323f0*/  UMOV UR33, UR9 ;  /* 0x0000000900217c82 */ /* 0x000fe20008000000 */
[----:B------:R-:W-:Y:S01]  /*32400*/  UMOV UR34, UR10 ;  /* 0x0000000a00227c82 */ /* 0x000fe20008000000 */
[----:B------:R-:W-:Y:S01]  /*32410*/  UMOV UR36, UR12 ;  /* 0x0000000c00247c82 */ /* 0x000fe20008000000 */
[----:B------:R-:W-:Y:S01]  /*32420*/  UMOV UR25, UR9 ;  /* 0x0000000900197c82 */ /* 0x000fe20008000000 */
[----:B------:R-:W-:Y:S01]  /*32430*/  UMOV UR27, UR35 ;  /* 0x00000023001b7c82 */ /* 0x000fe20008000000 */
[----:B------:R-:W-:Y:S01]  /*32440*/  UMOV UR28, UR12 ;  /* 0x0000000c001c7c82 */ /* 0x000fe20008000000 */
[----:B------:R-:W-:Y:S01]  /*32450*/  UMOV UR26, UR58 ;  /* 0x0000003a001a7c82 */ /* 0x000fe20008000000 */
[----:B0-----:R-:W-:Y:S01]  /*32460*/  UIADD3 UR8, UR18, 0xf8180, URZ ;  /* 0x000f818012087890 */ /* 0x001fe2000fffe03f */
[----:B------:R1:W-:Y:S01]  /*32470*/  UTMALDG.3D [UR48], [UR30], desc[UR6] ;  /* 0x000006301e0075b4 */ /* 0x0003e20008011000 */
[----:B------:R-:W-:Y:S01]  /*32480*/  UMOV UR17, UR9 ;  /* 0x0000000900117c82 */ /* 0x000fe20008000000 */
[----:B------:R-:W-:Y:S01]  /*32490*/  UMOV UR19, UR35 ;  /* 0x0000002300137c82 */ /* 0x000fe20008000000 */
[----:B------:R-:W-:Y:S01]  /*324a0*/  UMOV UR20, UR12 ;  /* 0x0000000c00147c82 */ /* 0x000fe20008000000 */
[----:B------:R-:W-:Y:S01]  /*324b0*/  UMOV UR18, UR50 ;  /* 0x0000003200127c82 */ /* 0x000fe20008000000 */
[----:B------:R-:W-:Y:S01]  /*324c0*/  UMOV UR11, UR35 ;  /* 0x00000023000b7c82 */ /* 0x000fe20008000000 */
[----:B------:R-:W-:Y:S01]  /*324d0*/  UMOV UR10, UR42 ;  /* 0x0000002a000a7c82 */ /* 0x000fe20008000000 */
[----:B------:R1:W-:Y:S01]  /*324e0*/  UTMALDG.3D [UR40], [UR30], desc[UR6] ;  /* 0x000006281e0075b4 */ /* 0x0003e20008011000 */
[----:B------:R1:W-:Y:S01]  /*324f0*/  UTMALDG.3D [UR32], [UR4], desc[UR6] ;  /* 0x00000620040075b4 */ /* 0x0003e20008011000 */
[----:B------:R1:W-:Y:S01]  /*32500*/  UTMALDG.3D [UR24], [UR4], desc[UR6] ;  /* 0x00000618040075b4 */ /* 0x0003e20008011000 */
[----:B------:R1:W-:Y:S01]  /*32510*/  UTMALDG.3D [UR16], [UR4], desc[UR6] ;  /* 0x00000610040075b4 */ /* 0x0003e20008011000 */
[----:B------:R1:W-:Y:S02]  /*32520*/  UTMALDG.3D [UR8], [UR4], desc[UR6] ;  /* 0x00000608040075b4 */ /* 0x0003e40008011000 */
[----:B-1----:R-:W-:Y:S05]  /*32530*/  @P3 BRA `(.L_x_551) ;  /* 0xfffffff800c43947 */ /* 0x002fea000383ffff */
.L_x_547:
[----:B------:R-:W-:Y:S05]  /*32540*/  BSYNC B1 ;  /* 0x0000000000017941 */ /* 0x000fea0003800000 */
.L_x_546:
[----:B------:R-:W2:Y:S01]  /*32550*/  LDL.LU R14, [R1+0x200] ;  /* 0x00020000010e7983 */ /* 0x000ea20000300800 */
[----:B------:R-:W-:Y:S01]  /*32560*/  LOP3.LUT P3, RZ, R9, 0xff, RZ, 0xc0, !PT ;  /* 0x000000ff09ff7812 */ /* 0x000fe2000786c0ff */
[----:B------:R-:W-:Y:S01]  /*32570*/  IMAD.IADD R4, R0, 0x1, R7 ;  /* 0x0000000100047824 */ /* 0x000fe200078e0207 */
[----:B------:R-:W-:Y:S01]  /*32580*/  ULDC.64 UR4, c[0x0][0x650] ;  /* 0x0001940000047ab9 */ /* 0x000fe20000000a00 */
[----:B------:R-:W-:Y:S01]  /*32590*/  BSSY B1, `(.L_x_552) ;  /* 0x0000074000017945 */ /* 0x000fe20003800000 */
[----:B------:R-:W-:Y:S01]  /*325a0*/  IMAD.MOV.U32 R10, RZ, RZ, -0x1 ;  /* 0xffffffffff0a7424 */ /* 0x000fe200078e00ff */
[----:B------:R-:W-:Y:S01]  /*325b0*/  PRMT R9, RZ, 0x7610, R9 ;  /* 0x00007610ff097816 */ /* 0x000fe20000000009 */
[C---:B------:R-:W-:Y:S01]  /*325c0*/  IMAD.WIDE.U32 R2, R4.reuse, 0x24924925, RZ ;  /* 0x2492492504027825 */ /* 0x040fe200078e00ff */
[----:B------:R-:W-:-:S04]  /*325d0*/  ISETP.GT.U32.AND P1, PT, R4, 0x6, PT ;  /* 0x000000060400780c */ /* 0x000fc80003f24070 */
[-C--:B------:R-:W-:Y:S02]  /*325e0*/  IADD3 R2, R4, -R3.reuse, RZ ;  /* 0x8000000304027210 */ /* 0x080fe40007ffe0ff */
[----:B------:R-:W0:Y:S01]  /*325f0*/  @P3 S2R R8, SR_CgaCtaId ;  /* 0x0000000000083919 */ /* 0x000e220000008800 */
[----:B------:R-:W-:Y:S02]  /*32600*/  ISETP.LT.U32.AND P1, PT, R0, 0x7, P1 ;  /* 0x000000070000780c */ /* 0x000fe40000f21070 */
[----:B------:R-:W-:Y:S02]  /*32610*/  LEA.HI R2, R2, R3, RZ, 0x1f ;  /* 0x0000000302027211 */ /* 0x000fe400078ff8ff */
[----:B------:R-:W-:Y:S02]  /*32620*/  @P3 MOV R3, 0x400 ;  /* 0x0000040000033802 */ /* 0x000fe40000000f00 */
[----:B------:R-:W-:Y:S02]  /*32630*/  SHF.R.U32.HI R7, RZ, 0x2, R2 ;  /* 0x00000002ff077819 */ /* 0x000fe40000011602 */
[----:B------:R-:W-:-:S02]  /*32640*/  MOV R2, 0xffffffff ;  /* 0xffffffff00027802 */ /* 0x000fc40000000f00 */
[----:B0-----:R-:W-:-:S04]  /*32650*/  @P3 LEA R3, R8, R3, 0x18 ;  /* 0x0000000308033211 */ /* 0x001fc800078ec0ff */
[----:B------:R0:W-:Y:S01]  /*32660*/  @P3 SYNCS.ARRIVE.TRANS64.A1T0 RZ, [R3+URZ+0x88], RZ ;  /* 0x000088ff03ff39a7 */ /* 0x0001e2000810003f */
[----:B------:R-:W-:Y:S02]  /*32670*/  ISETP.GE.U32.AND P3, PT, R0, 0x7, PT ;  /* 0x000000070000780c */ /* 0x000fe40003f66070 */
[----:B0-----:R-:W-:-:S04]  /*32680*/  SEL R3, RZ, 0x1, !P1 ;  /* 0x00000001ff037807 */ /* 0x001fc80004800000 */
[----:B------:R-:W-:Y:S01]  /*32690*/  LOP3.LUT R6, R6, R3, RZ, 0x3c, !PT ;  /* 0x0000000306067212 */ /* 0x000fe200078e3cff */
[----:B------:R-:W-:-:S06]  /*326a0*/  IMAD.MOV.U32 R3, RZ, RZ, -0x1 ;  /* 0xffffffffff037424 */ /* 0x000fcc00078e00ff */
[----:B------:R-:W-:Y:S01]  /*326b0*/  @P3 LOP3.LUT R6, R6, 0x1, R7, 0x78, !PT ;  /* 0x0000000106063812 */ /* 0x000fe200078e7807 */
[--C-:B------:R-:W-:Y:S01]  /*326c0*/  IMAD R7, R7, -0x7, R4.reuse ;  /* 0xfffffff907077824 */ /* 0x100fe200078e0204 */
[----:B------:R-:W-:Y:S02]  /*326d0*/  PRMT R4, RZ, 0x7610, R4 ;  /* 0x00007610ff047816 */ /* 0x000fe40000000004 */
[----:B--2---:R-:W-:-:S04]  /*326e0*/  IADD3 R14, P1, R14, UR22, RZ ;  /* 0x000000160e0e7c10 */ /* 0x004fc8000ff3e0ff */
[----:B------:R-:W-:Y:S01]  /*326f0*/  IADD3.X R17, R17, UR39, RZ, P1, !PT ;  /* 0x0000002711117c10 */ /* 0x000fe20008ffe4ff */
[----:B------:R0:W-:Y:S01]  /*32700*/  STL [R1+0x200], R14 ;  /* 0x0002000e01007387 */ /* 0x0001e20000100800 */
[----:B------:R-:W-:-:S04]  /*32710*/  ISETP.GE.U32.AND P1, PT, R14, UR4, PT ;  /* 0x000000040e007c0c */ /* 0x000fc8000bf26070 */
[----:B------:R-:W-:-:S13]  /*32720*/  ISETP.GE.U32.AND.EX P1, PT, R17, UR5, PT, P1 ;  /* 0x0000000511007c0c */ /* 0x000fda000bf26110 */
[----:B0-----:R-:W-:Y:S05]  /*32730*/  @P1 BRA `(.L_x_553) ;  /* 0x0000000400641947 */ /* 0x001fea0003800000 */
[----:B------:R-:W0:Y:S01]  /*32740*/  S2R R8, SR_CTAID.X ;  /* 0x0000000000087919 */ /* 0x000e220000002500 */
[----:B------:R-:W-:Y:S01]  /*32750*/  ULDC UR4, c[0x0][0x150] ;  /* 0x0000540000047ab9 */ /* 0x000fe20000000800 */
[----:B------:R-:W1:Y:S01]  /*32760*/  LDC R3, c[0x0][0x144] ;  /* 0x00005100ff037b82 */ /* 0x000e620000000800 */
[----:B------:R-:W-:Y:S01]  /*32770*/  UISETP.NE.AND UP0, UPT, UR38, URZ, UPT ;  /* 0x0000003f2600728c */ /* 0x000fe2000bf05270 */
[----:B------:R-:W2:Y:S01]  /*32780*/  S2R R5, SR_CTAID.Y ;  /* 0x0000000000057919 */ /* 0x000ea20000002600 */
[----:B------:R-:W-:-:S04]  /*32790*/  ULDC UR7, c[0x0][0x630] ;  /* 0x00018c0000077ab9 */ /* 0x000fc80000000800 */
[----:B------:R-:W-:Y:S01]  /*327a0*/  PLOP3.LUT P1, PT, PT, PT, UP0, 0x80, 0x0 ;  /* 0x000000000000781c */ /* 0x000fe20003f2f008 */
[----:B------:R-:W3:Y:S01]  /*327b0*/  LDC R12, c[0x0][0x148] ;  /* 0x00005200ff0c7b82 */ /* 0x000ee20000000800 */
[----:B0-----:R-:W-:Y:S02]  /*327c0*/  I2FP.F32.U32 R2, R8 ;  /* 0x0000000800027245 */ /* 0x001fe40000201000 */
[----:B--2---:R-:W-:-:S03]  /*327d0*/  I2FP.F32.U32 R4, R5 ;  /* 0x0000000500047245 */ /* 0x004fc60000201000 */
[----:B------:R-:W-:Y:S01]  /*327e0*/  FMUL R2, R2, UR4 ;  /* 0x0000000402027c20 */ /* 0x000fe20008400000 */
[----:B------:R-:W-:Y:S02]  /*327f0*/  ULDC UR4, c[0x0][0x154] ;  /* 0x0000550000047ab9 */ /* 0x000fe40000000800 */
[----:B------:R-:W-:Y:S01]  /*32800*/  FMUL R10, R4, UR4 ;  /* 0x00000004040a7c20 */ /* 0x000fe20008400000 */
[----:B------:R-:W-:Y:S02]  /*32810*/  ULDC.64 UR4, c[0x0][0x628] ;  /* 0x00018a0000047ab9 */ /* 0x000fe40000000a00 */
[----:B------:R-:W0:Y:S08]  /*32820*/  F2I.U32.TRUNC.NTZ R2, R2 ;  /* 0x0000000200027305 */ /* 0x000e30000020f000 */
[----:B------:R-:W2:Y:S01]  /*32830*/  F2I.U32.TRUNC.NTZ R10, R10 ;  /* 0x0000000a000a7305 */ /* 0x000ea2000020f000 */
[----:B0-----:R-:W-:-:S02]  /*32840*/  IADD3 R4, -R2, RZ, RZ ;  /* 0x000000ff02047210 */ /* 0x001fc40007ffe1ff */
[----:B------:R-:W-:-:S03]  /*32850*/  MOV R2, R14 ;  /* 0x0000000e00027202 */ /* 0x000fc60000000f00 */
[----:B-1----:R-:W-:Y:S02]  /*32860*/  IMAD R8, R3, R4, R8 ;  /* 0x0000000403087224 */ /* 0x002fe400078e0208 */
[----:B--2---:R-:W-:-:S04]  /*32870*/  IMAD.MOV R3, RZ, RZ, -R10 ;  /* 0x000000ffff037224 */ /* 0x004fc800078e0a0a */
[----:B---3--:R-:W-:Y:S01]  /*32880*/  @P1 IMAD R8, R12, R3, R5 ;  /* 0x000000030c081224 */ /* 0x008fe200078e0205 */
[----:B------:R-:W-:Y:S01]  /*32890*/  ISETP.NE.U32.AND P1, PT, RZ, UR4, PT ;  /* 0x00000004ff007c0c */ /* 0x000fe2000bf25070 */
[----:B------:R-:W-:-:S03]  /*328a0*/  IMAD.MOV.U32 R3, RZ, RZ, R17 ;  /* 0x000000ffff037224 */ /* 0x000fc600078e0011 */
[----:B------:R-:W-:-:S13]  /*328b0*/  ISETP.NE.AND.EX P1, PT, RZ, UR5, PT, P1 ;  /* 0x00000005ff007c0c */ /* 0x000fda000bf25310 */
[----:B------:R-:W-:Y:S05]  /*328c0*/  @!P1 BRA `(.L_x_554) ;  /* 0x0000000000289947 */ /* 0x000fea0003800000 */
[----:B------:R-:W-:Y:S02]  /*328d0*/  ULDC UR6, c[0x0][0x634] ;  /* 0x00018d0000067ab9 */ /* 0x000fe40000000800 */
[----:B------:R-:W-:-:S04]  /*328e0*/  IADD3 R3, P1, R14, UR6, RZ ;  /* 0x000000060e037c10 */ /* 0x000fc8000ff3e0ff */
[----:B------:R-:W-:-:S05]  /*328f0*/  IADD3.X R11, RZ, R17, RZ, P1, !PT ;  /* 0x00000011ff0b7210 */ /* 0x000fca0000ffe4ff */
[----:B------:R-:W-:-:S04]  /*32900*/  IMAD.WIDE.U32 R4, R11, UR4, RZ ;  /* 0x000000040b047c25 */ /* 0x000fc8000f8e00ff */
[----:B------:R-:W-:-:S04]  /*32910*/  IMAD.WIDE.U32 R4, P1, R3, UR5, R4 ;  /* 0x0000000503047c25 */ /* 0x000fc8000f820004 */
[----:B------:R-:W-:Y:S01]  /*32920*/  IMAD.WIDE.U32 R2, R3, UR4, RZ ;  /* 0x0000000403027c25 */ /* 0x000fe2000f8e00ff */
[----:B------:R-:W-:-:S04]  /*32930*/  MOV R2, R5 ;  /* 0x0000000500027202 */ /* 0x000fc80000000f00 */
[----:B------:R-:W-:Y:S01]  /*32940*/  IADD3 RZ, P3, R3, R4, RZ ;  /* 0x0000000403ff7210 */ /* 0x000fe20007f7e0ff */
[----:B------:R-:W-:-:S04]  /*32950*/  IMAD.X R3, RZ, RZ, RZ, P1 ;  /* 0x000000ffff037224 */ /* 0x000fc800008e06ff */
[----:B------:R-:W-:-:S08]  /*32960*/  IMAD.WIDE.U32.X R2, R11, UR5, R2, P3 ;  /* 0x000000050b027c25 */ /* 0x000fd000098e0402 */
.L_x_554:
[--C-:B------:R-:W-:Y:S01]  /*32970*/  SHF.R.U64 R10, R2, UR7, R3.reuse ;  /* 0x00000007020a7c19 */ /* 0x100fe20008001203 */
[----:B------:R-:W-:Y:S01]  /*32980*/  ULDC.64 UR4, c[0x0][0x620] ;  /* 0x0001880000047ab9 */ /* 0x000fe20000000a00 */
[----:B------:R-:W-:Y:S01]  /*32990*/  SHF.R.U32.HI R2, RZ, UR7, R3 ;  /* 0x00000007ff027c19 */ /* 0x000fe20008011603 */
[----:B------:R-:W-:Y:S01]  /*329a0*/  IMAD.MOV.U32 R3, RZ, RZ, R17 ;  /* 0x000000ffff037224 */ /* 0x000fe200078e0011 */
[----:B------:R-:W-:Y:S01]  /*329b0*/  IADD3 R11, P1, RZ, -R10, RZ ;  /* 0x8000000aff0b7210 */ /* 0x000fe20007f3e0ff */
[----:B------:R-:W-:-:S04]  /*329c0*/  ULDC.64 UR6, c[0x0][0x640] ;  /* 0x0001900000067ab9 */ /* 0x000fc80000000a00 */
[----:B------:R-:W-:Y:S01]  /*329d0*/  IMAD.X R2, RZ, RZ, ~R2, P1 ;  /* 0x000000ffff027224 */ /* 0x000fe200008e0e02 */
[----:B------:R-:W-:-:S03]  /*329e0*/  ISETP.NE.U32.AND P1, PT, RZ, UR6, PT ;  /* 0x00000006ff007c0c */ /* 0x000fc6000bf25070 */
[----:B------:R-:W-:Y:S01]  /*329f0*/  IMAD R2, R2, UR4, RZ ;  /* 0x0000000402027c24 */ /* 0x000fe2000f8e02ff */
[----:B------:R-:W-:-:S03]  /*32a00*/  ISETP.NE.AND.EX P1, PT, RZ, UR7, PT, P1 ;  /* 0x00000007ff007c0c */ /* 0x000fc6000bf25310 */
[----:B------:R-:W-:Y:S01]  /*32a10*/  IMAD R5, R11, UR5, R2 ;  /* 0x000000050b057c24 */ /* 0x000fe2000f8e0202 */
[----:B------:R-:W-:-:S05]  /*32a20*/  MOV R2, R14 ;  /* 0x0000000e00027202 */ /* 0x000fca0000000f00 */
[----:B------:R-:W-:Y:S01]  /*32a30*/  IMAD.WIDE.U32 R2, R11, UR4, R2 ;  /* 0x000000040b027c25 */ /* 0x000fe2000f8e0002 */
[----:B------:R-:W-:-:S04]  /*32a40*/  ULDC UR4, c[0x0][0x618] ;  /* 0x0001860000047ab9 */ /* 0x000fc80000000800 */
[----:B------:R-:W-:-:S04]  /*32a50*/  IADD3 R3, R3, R5, RZ ;  /* 0x0000000503037210 */ /* 0x000fc80007ffe0ff */
[--C-:B------:R-:W-:Y:S02]  /*32a60*/  SHF.R.U64 R11, R2, UR4, R3.reuse ;  /* 0x00000004020b7c19 */ /* 0x100fe40008001203 */
[----:B------:R-:W-:Y:S01]  /*32a70*/  SHF.R.U32.HI R2, RZ, UR4, R3 ;  /* 0x00000004ff027c19 */ /* 0x000fe20008011603 */
[----:B------:R-:W-:-:S03]  /*32a80*/  ULDC UR4, c[0x0][0x608] ;  /* 0x0001820000047ab9 */ /* 0x000fc60000000800 */
[--C-:B------:R-:W-:Y:S02]  /*32a90*/  SHF.R.U64 R12, R11, UR4, R2.reuse ;  /* 0x000000040b0c7c19 */ /* 0x100fe40008001202 */
[----:B------:R-:W-:Y:S01]  /*32aa0*/  SHF.R.U32.HI R3, RZ, UR4, R2 ;  /* 0x00000004ff037c19 */ /* 0x000fe20008011602 */
[----:B------:R-:W-:-:S03]  /*32ab0*/  ULDC UR4, c[0x0][0x658] ;  /* 0x0001960000047ab9 */ /* 0x000fc60000000800 */
[--C-:B------:R-:W-:Y:S02]  /*32ac0*/  SHF.R.U64 R13, R12, UR4, R3.reuse ;  /* 0x000000040c0d7c19 */ /* 0x100fe40008001203 */
[----:B------:R-:W-:-:S03]  /*32ad0*/  SHF.R.U32.HI R15, RZ, UR4, R3 ;  /* 0x00000004ff0f7c19 */ /* 0x000fc60008011603 */
[----:B------:R-:W-:Y:S01]  /*32ae0*/  IMAD.MOV.U32 R2, RZ, RZ, R13 ;  /* 0x000000ffff027224 */ /* 0x000fe200078e000d */
[----:B------:R-:W-:Y:S01]  /*32af0*/  MOV R3, R15 ;  /* 0x0000000f00037202 */ /* 0x000fe20000000f00 */
[----:B------:R-:W-:Y:S06]  /*32b00*/  @!P1 BRA `(.L_x_555) ;  /* 0x0000000000289947 */ /* 0x000fec0003800000 */
[----:B------:R-:W-:Y:S02]  /*32b10*/  ULDC UR4, c[0x0][0x64c] ;  /* 0x0001930000047ab9 */ /* 0x000fe40000000800 */
[----:B------:R-:W-:-:S05]  /*32b20*/  IADD3 R3, P1, R13, UR4, RZ ;  /* 0x000000040d037c10 */ /* 0x000fca000ff3e0ff */
[----:B------:R-:W-:-:S04]  /*32b30*/  IMAD.X R15, RZ, RZ, R15, P1 ;  /* 0x000000ffff0f7224 */ /* 0x000fc800008e060f */
[----:B------:R-:W-:-:S04]  /*32b40*/  IMAD.WIDE.U32 R4, R15, UR6, RZ ;  /* 0x000000060f047c25 */ /* 0x000fc8000f8e00ff */
[----:B------:R-:W-:-:S04]  /*32b50*/  IMAD.WIDE.U32 R4, P1, R3, UR7, R4 ;  /* 0x0000000703047c25 */ /* 0x000fc8000f820004 */
[----:B------:R-:W-:-:S04]  /*32b60*/  IMAD.WIDE.U32 R2, R3, UR6, RZ ;  /* 0x0000000603027c25 */ /* 0x000fc8000f8e00ff */
[----:B------:R-:W-:Y:S01]  /*32b70*/  IMAD.MOV.U32 R2, RZ, RZ, R5 ;  /* 0x000000ffff027224 */ /* 0x000fe200078e0005 */
[----:B------:R-:W-:Y:S02]  /*32b80*/  IADD3 RZ, P3, R3, R4, RZ ;  /* 0x0000000403ff7210 */ /* 0x000fe40007f7e0ff */
[----:B------:R-:W-:-:S03]  /*32b90*/  IADD3.X R3, RZ, RZ, RZ, P1, !PT ;  /* 0x000000ffff037210 */ /* 0x000fc60000ffe4ff */
[----:B------:R-:W-:-:S08]  /*32ba0*/  IMAD.WIDE.U32.X R2, R15, UR7, R2, P3 ;  /* 0x000000070f027c25 */ /* 0x000fd000098e0402 */
.L_x_555:
[----:B------:R-:W-:Y:S01]  /*32bb0*/  ULDC UR4, c[0x0][0x648] ;  /* 0x0001920000047ab9 */ /* 0x000fe20000000800 */
[----:B------:R-:W-:Y:S01]  /*32bc0*/  LOP3.LUT R12, R12, UR29, RZ, 0xc0, !PT ;  /* 0x0000001d0c0c7c12 */ /* 0x000fe2000f8ec0ff */
[----:B------:R-:W-:Y:S01]  /*32bd0*/  UISETP.NE.AND UP0, UPT, UR38, URZ, UPT ;  /* 0x0000003f2600728c */ /* 0x000fe2000bf05270 */
[----:B------:R-:W-:Y:S01]  /*32be0*/  SHF.R.U64 R3, R2, UR4, R3 ;  /* 0x0000000402037c19 */ /* 0x000fe20008001203 */
[----:B------:R-:W-:Y:S01]  /*32bf0*/  ULDC UR4, c[0x0][0x638] ;  /* 0x00018e0000047ab9 */ /* 0x000fe20000000800 */
[----:B------:R-:W-:Y:S02]  /*32c00*/  IMAD.MOV.U32 R4, RZ, RZ, 0x1 ;  /* 0x00000001ff047424 */ /* 0x000fe400078e00ff */
[C---:B------:R-:W-:Y:S01]  /*32c10*/  IADD3 R2, -R3.reuse, RZ, RZ ;  /* 0x000000ff03027210 */ /* 0x040fe20007ffe1ff */
[----:B------:R-:W-:Y:S01]  /*32c20*/  IMAD R5, R3, UR13, R12 ;  /* 0x0000000d03057c24 */ /* 0x000fe2000f8e020c */
[----:B------:R-:W-:Y:S02]  /*32c30*/  PLOP3.LUT P1, PT, PT, PT, UP0, 0x40, 0x0 ;  /* 0x000000000000781c */ /* 0x000fe40003f2e808 */
[----:B------:R-:W-:Y:S01]  /*32c40*/  PLOP3.LUT P3, PT, PT, PT, UP0, 0x40, 0x0 ;  /* 0x000000000000781c */ /* 0x000fe20003f6e808 */
[----:B------:R-:W-:Y:S01]  /*32c50*/  IMAD R13, R2, UR4, R13 ;  /* 0x00000004020d7c24 */ /* 0x000fe2000f8e020d */
[----:B------:R-:W-:Y:S01]  /*32c60*/  ULDC UR4, c[0x0][0x610] ;  /* 0x0001840000047ab9 */ /* 0x000fe20000000800 */
[----:B------:R-:W-:Y:S01]  /*32c70*/  LOP3.LUT R2, R11, UR21, RZ, 0xc0, !PT ;  /* 0x000000150b027c12 */ /* 0x000fe2000f8ec0ff */
[----:B------:R-:W-:Y:S01]  /*32c80*/  IMAD R8, R5, UR4, R8 ;  /* 0x0000000405087c24 */ /* 0x000fe2000f8e0208 */
[----:B------:R-:W-:-:S03]  /*32c90*/  ULDC UR4, c[0x0][0x600] ;  /* 0x0001800000047ab9 */ /* 0x000fc60000000800 */
[----:B------:R-:W-:-:S05]  /*32ca0*/  IMAD R13, R13, UR4, R2 ;  /* 0x000000040d0d7c24 */ /* 0x000fca000f8e0202 */
[----:B------:R-:W-:Y:S02]  /*32cb0*/  SEL R2, R13, R8, P1 ;  /* 0x000000080d027207 */ /* 0x000fe40000800000 */
[----:B------:R-:W-:-:S07]  /*32cc0*/  SEL R3, R8, R13, P3 ;  /* 0x0000000d08037207 */ /* 0x000fce0001800000 */
.L_x_553:
[----:B------:R-:W-:Y:S05]  /*32cd0*/  BSYNC B1 ;  /* 0x0000000000017941 */ /* 0x000fea0003800000 */
.L_x_552:
[----:B------:R-:W-:-:S13]  /*32ce0*/  LOP3.LUT P1, RZ, R4, 0xff, RZ, 0xc0, !PT ;  /* 0x000000ff04ff7812 */ /* 0x000fda000782c0ff */
[----:B------:R-:W-:Y:S05]  /*32cf0*/  @P1 BRA `(.L_x_556) ;  /* 0xfffffff000a01947 */ /* 0x000fea000383ffff */
[----:B------:R-:W-:Y:S05]  /*32d00*/  BSYNC B0 ;  /* 0x0000000000007941 */ /* 0x000fea0003800000 */
.L_x_544:
[----:B------:R-:W-:-:S03]  /*32d10*/  UMOV UR4, 0xffffffff ;  /* 0xffffffff00047882 */ /* 0x000fc60000000000 */
[----:B------:R-:W-:Y:S05]  /*32d20*/  BRA.DIV UR4, `(.L_x_557) ;  /* 0x0000000604887947 */ /* 0x000fea000b800000 */
[----:B------:R-:W-:-:S13]  /*32d30*/  ELECT P6, URZ, PT ;  /* 0x00000000003f782f */ /* 0x000fda00038c0000 */
.L_x_574:
[----:B------:R-:W-:Y:S04]  /*32d40*/  BSSY B0, `(.L_x_558) ;  /* 0x0000047000007945 */ /* 0x000fe80003800000 */
[----:B------:R-:W-:Y:S05]  /*32d50*/  @!P6 BRA `(.L_x_559) ;  /* 0x000000040014e947 */ /* 0x000fea0003800000 */
[----:B------:R-:W-:-:S04]  /*32d60*/  ULOP3.LUT UR4, UR37, 0x2, URZ, 0xfc, !UPT ;  /* 0x0000000225047892 */ /* 0x000fc8000f8efc3f */
[----:B------:R-:W-:-:S06]  /*32d70*/  UISETP.NE.AND UP0, UPT, UR4, 0x3, UPT ;  /* 0x000000030400788c */ /* 0x000fcc000bf05270 */
[----:B------:R-:W-:-:S13]  /*32d80*/  PLOP3.LUT P0, PT, PT, PT, UP0, 0x80, 0x0 ;  /* 0x000000000000781c */ /* 0x000fda0003f0f008 */
[----:B------:R-:W-:Y:S05]  /*32d90*/  @!P0 BRA `(.L_x_560) ;  /* 0x0000000000048947 */ /* 0x000fea0003800000 */
[----:B------:R-:W-:Y:S01]  /*32da0*/  BPT.TRAP 0x1 ;  /* 0x000000040000795c */ /* 0x000fe20000300000 */
.L_x_560:
[----:B------:R-:W0:Y:S01]  /*32db0*/  S2R R3, SR_CgaCtaId ;  /* 0x0000000000037919 */ /* 0x000e220000008800 */
[----:B------:R-:W-:Y:S02]  /*32dc0*/  MOV R0, 0x400 ;  /* 0x0000040000007802 */ /* 0x000fe40000000f00 */
[----:B------:R-:W-:Y:S02]  /*32dd0*/  SHF.L.U32 R2, R6, 0x1f, RZ ;  /* 0x0000001f06027819 */ /* 0x000fe400000006ff */
[----:B0-----:R-:W-:-:S04]  /*32de0*/  LEA R0, R3, R0, 0x18 ;  /* 0x0000000003007211 */ /* 0x001fc800078ec0ff */
[----:B------:R-:W-:-:S05]  /*32df0*/  IADD3 R0, R0, 0x38, RZ ;  /* 0x0000003800007810 */ /* 0x000fca0007ffe0ff */
[----:B------:R-:W-:-:S04]  /*32e00*/  IMAD R3, R7, 0x8, R0 ;  /* 0x0000000807037824 */ /* 0x000fc800078e0200 */
[----:B------:R-:W0:Y:S02]  /*32e10*/  SYNCS.PHASECHK.TRANS64.TRYWAIT P0, [R3+URZ], R2 ;  /* 0x00000002030075a7 */ /* 0x000e24000800017f */
[----:B0-----:R-:W-:Y:S05]  /*32e20*/  @!P0 BRA `(.L_x_561) ;  /* 0x0000000400688947 */ /* 0x001fea0003800000 */
.L_x_575:
[----:B------:R-:W-:-:S04]  /*32e30*/  IADD3 R7, R7, 0x1, RZ ;  /* 0x0000000107077810 */ /* 0x000fc80007ffe0ff */
[----:B------:R-:W-:-:S04]  /*32e40*/  ISETP.NE.AND P0, PT, R7, 0x7, PT ;  /* 0x000000070700780c */ /* 0x000fc80003f05270 */
[----:B0-----:R-:W-:Y:S02]  /*32e50*/  SEL R3, RZ, 0x1, P0 ;  /* 0x00000001ff037807 */ /* 0x001fe40000000000 */
[----:B------:R-:W-:Y:S02]  /*32e60*/  SEL R7, R7, RZ, P0 ;  /* 0x000000ff07077207 */ /* 0x000fe40000000000 */
[----:B------:R-:W-:-:S03]  /*32e70*/  LOP3.LUT R6, R6, R3, RZ, 0x3c, !PT ;  /* 0x0000000306067212 */ /* 0x000fc600078e3cff */
[----:B------:R-:W-:Y:S01]  /*32e80*/  IMAD R3, R7, 0x8, R0 ;  /* 0x0000000807037824 */ /* 0x000fe200078e0200 */
[----:B------:R-:W-:-:S04]  /*32e90*/  SHF.L.U32 R2, R6, 0x1f, RZ ;  /* 0x0000001f06027819 */ /* 0x000fc800000006ff */
[----:B------:R-:W0:Y:S02]  /*32ea0*/  SYNCS.PHASECHK.TRANS64.TRYWAIT P0, [R3+URZ], R2 ;  /* 0x00000002030075a7 */ /* 0x000e24000800017f */
[----:B0-----:R-:W-:Y:S05]  /*32eb0*/  @!P0 BRA `(.L_x_562) ;  /* 0x0000000400588947 */ /* 0x001fea0003800000 */
.L_x_576:
[----:B0-----:R-:W-:-:S04]  /*32ec0*/  IADD3 R2, R7, 0x1, RZ ;  /* 0x0000000107027810 */ /* 0x001fc80007ffe0ff */
[----:B------:R-:W-:-:S04]  /*32ed0*/  ISETP.NE.AND P0, PT, R2, 0x7, PT ;  /* 0x000000070200780c */ /* 0x000fc80003f05270 */
[----:B------:R-:W-:Y:S02]  /*32ee0*/  SEL R3, RZ, 0x1, P0 ;  /* 0x00000001ff037807 */ /* 0x000fe40000000000 */
[----:B------:R-:W-:Y:S02]  /*32ef0*/  SEL R5, R2, RZ, P0 ;  /* 0x000000ff02057207 */ /* 0x000fe40000000000 */
[----:B------:R-:W-:-:S03]  /*32f00*/  LOP3.LUT R6, R6, R3, RZ, 0x3c, !PT ;  /* 0x0000000306067212 */ /* 0x000fc600078e3cff */
[----:B------:R-:W-:Y:S01]  /*32f10*/  IMAD R3, R5, 0x8, R0 ;  /* 0x0000000805037824 */ /* 0x000fe200078e0200 */
[----:B------:R-:W-:-:S04]  /*32f20*/  SHF.L.U32 R2, R6, 0x1f, RZ ;  /* 0x0000001f06027819 */ /* 0x000fc800000006ff */
[----:B------:R-:W0:Y:S02]  /*32f30*/  SYNCS.PHASECHK.TRANS64.TRYWAIT P0, [R3+URZ], R2 ;  /* 0x00000002030075a7 */ /* 0x000e24000800017f */
[----:B0-----:R-:W-:Y:S05]  /*32f40*/  @!P0 BRA `(.L_x_563) ;  /* 0x0000000400488947 */ /* 0x001fea0003800000 */
.L_x_577:
        /* <DEDUP_REMOVED lines=9> */
.L_x_578:
        /* <DEDUP_REMOVED lines=9> */
.L_x_579:
        /* <DEDUP_REMOVED lines=9> */
.L_x_580:
[----:B0-----:R-:W-:-:S04]  /*33100*/  IADD3 R2, R5, 0x1, RZ ;  /* 0x0000000105027810 */ /* 0x001fc80007ffe0ff */
[----:B------:R-:W-:-:S04]  /*33110*/  ISETP.NE.AND P0, PT, R2, 0x7, PT ;  /* 0x000000070200780c */ /* 0x000fc80003f05270 */
[----:B------:R-:W-:Y:S02]  /*33120*/  SEL R4, RZ, 0x1, P0 ;  /* 0x00000001ff047807 */ /* 0x000fe40000000000 */
[----:B------:R-:W-:Y:S02]  /*33130*/  SEL R3, R2, RZ, P0 ;  /* 0x000000ff02037207 */ /* 0x000fe40000000000 */
[----:B------:R-:W-:-:S03]  /*33140*/  LOP3.LUT R4, R7, R4, RZ, 0x3c, !PT ;  /* 0x0000000407047212 */ /* 0x000fc600078e3cff */
[----:B------:R-:W-:Y:S01]  /*33150*/  IMAD R3, R3, 0x8, R0 ;  /* 0x0000000803037824 */ /* 0x000fe200078e0200 */
[----:B------:R-:W-:-:S07]  /*33160*/  SHF.L.U32 R0, R4, 0x1f, RZ ;  /* 0x0000001f04007819 */ /* 0x000fce00000006ff */
.L_x_567:
[----:B0-----:R0:W1:Y:S02]  /*33170*/  SYNCS.PHASECHK.TRANS64.TRYWAIT P0, [R3+URZ], R0 ;  /* 0x00000000030075a7 */ /* 0x001064000800017f */
[----:B-1----:R-:W-:Y:S05]  /*33180*/  @!P0 NANOSLEEP.SYNCS 0x989680 ;  /* 0x009896800000895d */ /* 0x002fea0003900000 */
[----:B------:R-:W1:Y:S02]  /*33190*/  @!P0 SYNCS.PHASECHK.TRANS64 P0, [R3+URZ], R0 ;  /* 0x00000000030085a7 */ /* 0x000e64000800007f */
[----:B-1----:R-:W-:Y:S05]  /*331a0*/  @!P0 BRA `(.L_x_567) ;  /* 0xfffffffc00f08947 */ /* 0x002fea000383ffff */
.L_x_559:
[----:B------:R-:W-:Y:S05]  /*331b0*/  BSYNC B0 ;  /* 0x0000000000007941 */ /* 0x000fea0003800000 */
.L_x_558:
[----:B------:R-:W-:Y:S05]  /*331c0*/  EXIT ;  /* 0x000000000000794d */ /* 0x000fea0003800000 */
.L_x_17:
[----:B-1----:R1:W4:Y:S02]  /*331d0*/  SYNCS.PHASECHK.TRANS64.TRYWAIT P1, [R3+URZ], R0 ;  /* 0x00000000030075a7 */ /* 0x002324000802017f */
[----:B----4-:R-:W-:Y:S05]  /*331e0*/  @!P1 NANOSLEEP.SYNCS 0x989680 ;  /* 0x009896800000995d */ /* 0x010fea0003900000 */
[----:B------:R-:W4:Y:S02]  /*331f0*/  @!P1 SYNCS.PHASECHK.TRANS64 P1, [R3+URZ], R0 ;  /* 0x00000000030095a7 */ /* 0x000f24000802007f */
[----:B----4-:R-:W-:Y:S05]  /*33200*/  @!P1 BRA `(.L_x_17) ;  /* 0xfffffffc00f09947 */ /* 0x010fea000383ffff */
[----:B------:R-:W-:Y:S05]  /*33210*/  BRA `(.L_x_16) ;  /* 0xfffffce000947947 */ /* 0x000fea000383ffff */
.L_x_22:
[----:B-1----:R-:W-:-:S04]  /*33220*/  MOV R4, UR10 ;  /* 0x0000000a00047c02 */ /* 0x002fc80008000f00 */
[----:B------:R1:W2:Y:S03]  /*33230*/  SYNCS.PHASECHK.TRANS64.TRYWAIT P1, [R4+URZ], R3 ;  /* 0x00000003040075a7 */ /* 0x0002a6000802017f */
[----:B--2---:R-:W-:Y:S05]  /*33240*/  @!P1 NANOSLEEP.SYNCS 0x989680 ;  /* 0x009896800000995d */ /* 0x004fea0003900000 */
[----:B------:R-:W2:Y:S02]  /*33250*/  @!P1 SYNCS.PHASECHK.TRANS64 P1, [R4+URZ], R3 ;  /* 0x00000003040095a7 */ /* 0x000ea4000802007f */
[----:B--2---:R-:W-:Y:S05]  /*33260*/  @!P1 BRA `(.L_x_22) ;  /* 0xfffffffc00ec9947 */ /* 0x004fea000383ffff */
[----:B------:R-:W-:Y:S05]  /*33270*/  BRA `(.L_x_21) ;  /* 0xfffffdd400f87947 */ /* 0x000fea000383ffff */
.L_x_545:
[----:B------:R-:W-:Y:S01]  /*33280*/  BSSY B1, `(.L_x_568) ;  /* 0x0000006000017945 */ /* 0x000fe20003800000 */
[----:B------:R-:W-:-:S07]  /*33290*/  IMAD.MOV.U32 R15, RZ, RZ, -0x1 ;  /* 0xffffffffff0f7424 */ /* 0x000fce00078e00ff */
[----:B------:R-:W-:Y:S05]  /*332a0*/  WARPSYNC.COLLECTIVE R15, `(.L_x_569) ;  /* 0x000000000f0c7348 */ /* 0x000fea0003c00000 */
[----:B------:R-:W-:Y:S02]  /*332b0*/  ELECT P6, UR62, PT ;  /* 0x00000000003e782f */ /* 0x000fe400038c0000 */
[----:B------:R-:W-:Y:S01]  /*332c0*/  MOV R14, UR62 ;  /* 0x0000003e000e7c02 */ /* 0x000fe20008000f00 */
[----:B------:R-:W-:Y:S10]  /*332d0*/  ENDCOLLECTIVE ;  /* 0x000000000000791b */ /* 0x000ff40003800000 */
.L_x_569:
[----:B------:R-:W-:Y:S05]  /*332e0*/  BSYNC B1 ;  /* 0x0000000000017941 */ /* 0x000fea0003800000 */
.L_x_568:
[----:B------:R-:W-:Y:S05]  /*332f0*/  BRA `(.L_x_570) ;  /* 0xffffffec002c7947 */ /* 0x000fea000383ffff */
.L_x_548:
[----:B-1----:R1:W2:Y:S02]  /*33300*/  SYNCS.PHASECHK.TRANS64.TRYWAIT P1, [R14+URZ+0x38], R11 ;  /* 0x0000380b0e0075a7 */ /* 0x0022a4000802017f */
[----:B--2---:R-:W-:Y:S05]  /*33310*/  @!P1 NANOSLEEP.SYNCS 0x989680 ;  /* 0x009896800000995d */ /* 0x004fea0003900000 */
[----:B------:R-:W2:Y:S02]  /*33320*/  @!P1 SYNCS.PHASECHK.TRANS64 P1, [R14+URZ+0x38], R11 ;  /* 0x0000380b0e0095a7 */ /* 0x000ea4000802007f */
[----:B--2---:R-:W-:Y:S05]  /*33330*/  @!P1 BRA `(.L_x_548) ;  /* 0xfffffffc00f09947 */ /* 0x004fea000383ffff */
[----:B------:R-:W-:Y:S05]  /*33340*/  BRA `(.L_x_571) ;  /* 0xffffffec00607947 */ /* 0x000fea000383ffff */
.L_x_557:
[----:B------:R-:W-:Y:S01]  /*33350*/  BSSY B0, `(.L_x_572) ;  /* 0x0000006000007945 */ /* 0x000fe20003800000 */
[----:B------:R-:W-:-:S07]  /*33360*/  MOV R15, 0xffffffff ;  /* 0xffffffff000f7802 */ /* 0x000fce0000000f00 */
[----:B------:R-:W-:Y:S05]  /*33370*/  WARPSYNC.COLLECTIVE R15, `(.L_x_573) ;  /* 0x000000000f0c7348 */ /* 0x000fea0003c00000 */
[----:B------:R-:W-:Y:S02]  /*33380*/  ELECT P6, UR62, PT ;  /* 0x00000000003e782f */ /* 0x000fe400038c0000 */
[----:B------:R-:W-:Y:S01]  /*33390*/  MOV R14, UR62 ;  /* 0x0000003e000e7c02 */ /* 0x000fe20008000f00 */
[----:B------:R-:W-:Y:S10]  /*333a0*/  ENDCOLLECTIVE ;  /* 0x000000000000791b */ /* 0x000ff40003800000 */
.L_x_573:
[----:B------:R-:W-:Y:S05]  /*333b0*/  BSYNC B0 ;  /* 0x0000000000007941 */ /* 0x000fea0003800000 */
.L_x_572:
[----:B------:R-:W-:Y:S05]  /*333c0*/  BRA `(.L_x_574) ;  /* 0xfffffff8005c7947 */ /* 0x000fea000383ffff */
.L_x_561:
[----:B0-----:R0:W1:Y:S02]  /*333d0*/  SYNCS.PHASECHK.TRANS64.TRYWAIT P0, [R3+URZ], R2 ;  /* 0x00000002030075a7 */ /* 0x001064000800017f */
[----:B-1----:R-:W-:Y:S05]  /*333e0*/  @!P0 NANOSLEEP.SYNCS 0x989680 ;  /* 0x009896800000895d */ /* 0x002fea0003900000 */
[----:B------:R-:W1:Y:S02]  /*333f0*/  @!P0 SYNCS.PHASECHK.TRANS64 P0, [R3+URZ], R2 ;  /* 0x00000002030085a7 */ /* 0x000e64000800007f */
[----:B-1----:R-:W-:Y:S05]  /*33400*/  @!P0 BRA `(.L_x_561) ;  /* 0xfffffffc00f08947 */ /* 0x002fea000383ffff */
[----:B------:R-:W-:Y:S05]  /*33410*/  BRA `(.L_x_575) ;  /* 0xfffffff800847947 */ /* 0x000fea000383ffff */
.L_x_562:
[----:B0-----:R0:W1:Y:S02]  /*33420*/  SYNCS.PHASECHK.TRANS64.TRYWAIT P0, [R3+URZ], R2 ;  /* 0x00000002030075a7 */ /* 0x001064000800017f */
[----:B-1----:R-:W-:Y:S05]  /*33430*/  @!P0 NANOSLEEP.SYNCS 0x989680 ;  /* 0x009896800000895d */ /* 0x002fea0003900000 */
[----:B------:R-:W1:Y:S02]  /*33440*/  @!P0 SYNCS.PHASECHK.TRANS64 P0, [R3+URZ], R2 ;  /* 0x00000002030085a7 */ /* 0x000e64000800007f */
[----:B-1----:R-:W-:Y:S05]  /*33450*/  @!P0 BRA `(.L_x_562) ;  /* 0xfffffffc00f08947 */ /* 0x002fea000383ffff */
[----:B------:R-:W-:Y:S05]  /*33460*/  BRA `(.L_x_576) ;  /* 0xfffffff800947947 */ /* 0x000fea000383ffff */
.L_x_563:
[----:B0-----:R0:W1:Y:S02]  /*33470*/  SYNCS.PHASECHK.TRANS64.TRYWAIT P0, [R3+URZ], R2 ;  /* 0x00000002030075a7 */ /* 0x001064000800017f */
[----:B-1----:R-:W-:Y:S05]  /*33480*/  @!P0 NANOSLEEP.SYNCS 0x989680 ;  /* 0x009896800000895d */ /* 0x002fea0003900000 */
[----:B------:R-:W1:Y:S02]  /*33490*/  @!P0 SYNCS.PHASECHK.TRANS64 P0, [R3+URZ], R2 ;  /* 0x00000002030085a7 */ /* 0x000e64000800007f */
[----:B-1----:R-:W-:Y:S05]  /*334a0*/  @!P0 BRA `(.L_x_563) ;  /* 0xfffffffc00f08947 */ /* 0x002fea000383ffff */
[----:B------:R-:W-:Y:S05]  /*334b0*/  BRA `(.L_x_577) ;  /* 0xfffffff800a47947 */ /* 0x000fea000383ffff */
.L_x_564:
[----:B0-----:R0:W1:Y:S02]  /*334c0*/  SYNCS.PHASECHK.TRANS64.TRYWAIT P0, [R3+URZ], R2 ;  /* 0x00000002030075a7 */ /* 0x001064000800017f */
[----:B-1----:R-:W-:Y:S05]  /*334d0*/  @!P0 NANOSLEEP.SYNCS 0x989680 ;  /* 0x009896800000895d */ /* 0x002fea0003900000 */
[----:B------:R-:W1:Y:S02]  /*334e0*/  @!P0 SYNCS.PHASECHK.TRANS64 P0, [R3+URZ], R2 ;  /* 0x00000002030085a7 */ /* 0x000e64000800007f */
[----:B-1----:R-:W-:Y:S05]  /*334f0*/  @!P0 BRA `(.L_x_564) ;  /* 0xfffffffc00f08947 */ /* 0x002fea000383ffff */
[----:B------:R-:W-:Y:S05]  /*33500*/  BRA `(.L_x_578) ;  /* 0xfffffff800b47947 */ /* 0x000fea000383ffff */
.L_x_565:
[----:B0-----:R0:W1:Y:S02]  /*33510*/  SYNCS.PHASECHK.TRANS64.TRYWAIT P0, [R3+URZ], R2 ;  /* 0x00000002030075a7 */ /* 0x001064000800017f */
[----:B-1----:R-:W-:Y:S05]  /*33520*/  @!P0 NANOSLEEP.SYNCS 0x989680 ;  /* 0x009896800000895d */ /* 0x002fea0003900000 */
[----:B------:R-:W1:Y:S02]  /*33530*/  @!P0 SYNCS.PHASECHK.TRANS64 P0, [R3+URZ], R2 ;  /* 0x00000002030085a7 */ /* 0x000e64000800007f */
[----:B-1----:R-:W-:Y:S05]  /*33540*/  @!P0 BRA `(.L_x_565) ;  /* 0xfffffffc00f08947 */ /* 0x002fea000383ffff */
[----:B------:R-:W-:Y:S05]  /*33550*/  BRA `(.L_x_579) ;  /* 0xfffffff800c47947 */ /* 0x000fea000383ffff */
.L_x_566:
[----:B0-----:R0:W1:Y:S02]  /*33560*/  SYNCS.PHASECHK.TRANS64.TRYWAIT P0, [R3+URZ], R2 ;  /* 0x00000002030075a7 */ /* 0x001064000800017f */
[----:B-1----:R-:W-:Y:S05]  /*33570*/  @!P0 NANOSLEEP.SYNCS 0x989680 ;  /* 0x009896800000895d */ /* 0x002fea0003900000 */
[----:B------:R-:W1:Y:S02]  /*33580*/  @!P0 SYNCS.PHASECHK.TRANS64 P0, [R3+URZ], R2 ;  /* 0x00000002030085a7 */ /* 0x000e64000800007f */
[----:B-1----:R-:W-:Y:S05]  /*33590*/  @!P0 BRA `(.L_x_566) ;  /* 0xfffffffc00f08947 */ /* 0x002fea000383ffff */
[----:B------:R-:W-:Y:S05]  /*335a0*/  BRA `(.L_x_580) ;  /* 0xfffffff800d47947 */ /* 0x000fea000383ffff */
.L_x_581:
[----:B------:R-:W-:-:S00]  /*335b0*/  BRA `(.L_x_581) ;  /* 0xfffffffc00fc7947 */ /* 0x000fc0000383ffff */
[----:B------:R-:W-:-:S00]  /*335c0*/  NOP ;  /* 0x0000000000007918 */ /* 0x000fc00000000000 */
        /* <DEDUP_REMOVED lines=11> */
.L_x_582:


//--------------------- .nv.global.init           --------------------------
	.section	.nv.global.init,"aw",@progbits
.nv.global.init:
	.type		$str$22,@object
	.size		$str$22,($str$23 - $str$22)
$str$22:
        /*0000*/ 	.byte	0x6b, 0x5f, 0x74, 0x69, 0x6c, 0x65, 0x5f, 0x63, 0x6f, 0x75, 0x6e, 0x74, 0x20, 0x3e, 0x3d, 0x20
        /*0010*/ 	.byte	0x31, 0x00
	.type		$str$23,@object
	.size		$str$23,(__unnamed_1 - $str$23)
$str$23:
        /*0012*/ 	.byte	0x2f, 0x74, 0x6d, 0x70, 0x2f, 0x63, 0x75, 0x74, 0x6c, 0x61, 0x73, 0x73, 0x5f, 0x73, 0x77, 0x65
        /*0022*/ 	.byte	0x65, 0x70, 0x5f, 0x73, 0x72, 0x63, 0x2f, 0x69, 0x6e, 0x63, 0x6c, 0x75, 0x64, 0x65, 0x2f, 0x63
        /*0032*/ 	.byte	0x75, 0x74, 0x6c, 0x61, 0x73, 0x73, 0x2f, 0x67, 0x65, 0x6d, 0x6d, 0x2f, 0x63, 0x6f, 0x6c, 0x6c
        /*0042*/ 	.byte	0x65, 0x63, 0x74, 0x69, 0x76, 0x65, 0x2f, 0x73, 0x6d, 0x39, 0x30, 0x5f, 0x6d, 0x6d, 0x61, 0x5f
        /*0052*/ 	.byte	0x74, 0x6d, 0x61, 0x5f, 0x67, 0x6d, 0x6d, 0x61, 0x5f, 0x73, 0x73, 0x5f, 0x77, 0x61, 0x72, 0x70
        /*0062*/ 	.byte	0x73, 0x70, 0x65, 0x63, 0x69, 0x61, 0x6c, 0x69, 0x7a, 0x65, 0x64, 0x2e, 0x68, 0x70, 0x70, 0x00
	.type		__unnamed_1,@object
	.size		__unnamed_1,(.L_0 - __unnamed_1)
__unnamed_1:
        /* <DEDUP_REMOVED lines=178> */
        /*0b92*/ 	.byte	0x79, 0x5d, 0x00
.L_0:


//--------------------- .nv.shared._ZN7cutlass13device_kernelINS_4gemm6kernel13GemmUniversalIN4cute5tupleIJiiiiEEENS1_10collective13CollectiveMmaINS1_34MainloopSm90TmaGmmaWarpSpecializedILi7ENS5_IJNS4_1CILi1EEESB_SB_EEENS1_35KernelTmaWarpSpecializedCooperativeEEENS5_IJNSA_ILi256EEESF_NSA_ILi128EEEEEENS_10tfloat32_tENS5_IJlSB_lEEESI_SJ_NS4_8TiledMMAINS4_8MMA_AtomIJNS4_4SM904GMMA30MMA_64x256x8_F32TF32TF32_SS_TNILNSN_7ScaleInE1ELSP_1EEEEEENS4_6LayoutINS5_IJNSA_ILi2EEESB_SB_EEENS5_IJSB_NSA_ILi0EEESV_EEEEENS5_IJNS4_10UnderscoreESY_SY_EEEEENS4_13SM90_TMA_LOADENS4_14ComposedLayoutINS4_7SwizzleILi3ELi4ELi3EEENS4_18smem_ptr_flag_bitsILi32EEENSS_INS5_IJNSA_ILi8EEENSA_ILi32EEEEEENS5_IJS18_SB_EEEEEEEvNS4_8identityES11_S1C_vS1D_EENS_8epilogue10collective6detail29Sm90TmaWarpSpecializedAdapterINS1G_15DefaultEpilogueISI_SJ_SJ_NS1F_6thread17LinearCombinationISI_Li1EffLNS1K_9ScaleType4KindE0ELNS_15FloatRoundStyleE2ESI_EENS1_15EpilogueDefaultEEEEEvvEEEEvNT_6ParamsE --------------------------
	.section	.nv.shared._ZN7cutlass13device_kernelINS_4gemm6kernel13GemmUniversalIN4cute5tupleIJiiiiEEENS1_10collective13CollectiveMmaINS1_34MainloopSm90TmaGmmaWarpSpecializedILi7ENS5_IJNS4_1CILi1EEESB_SB_EEENS1_35KernelTmaWarpSpecializedCooperativeEEENS5_IJNSA_ILi256EEESF_NSA_ILi128EEEEEENS_10tfloat32_tENS5_IJlSB_lEEESI_SJ_NS4_8TiledMMAINS4_8MMA_AtomIJNS4_4SM904GMMA30MMA_64x256x8_F32TF32TF32_SS_TNILNSN_7ScaleInE1ELSP_1EEEEEENS4_6LayoutINS5_IJNSA_ILi2EEESB_SB_EEENS5_IJSB_NSA_ILi0EEESV_EEEEENS5_IJNS4_10UnderscoreESY_SY_EEEEENS4_13SM90_TMA_LOADENS4_14ComposedLayoutINS4_7SwizzleILi3ELi4ELi3EEENS4_18smem_ptr_flag_bitsILi32EEENSS_INS5_IJNSA_ILi8EEENSA_ILi32EEEEEENS5_IJS18_SB_EEEEEEEvNS4_8identityES11_S1C_vS1D_EENS_8epilogue10collective6detail29Sm90TmaWarpSpecializedAdapterINS1G_15DefaultEpilogueISI_SJ_SJ_NS1F_6thread17LinearCombinationISI_Li1EffLNS1K_9ScaleType4KindE0ELNS_15FloatRoundStyleE2ESI_EENS1_15EpilogueDefaultEEEEEvvEEEEvNT_6ParamsE,"aw",@nobits
	.sectionflags	@""
	.align	16
	.zero		1024


//--------------------- .nv.shared.reserved.0     --------------------------
	.section	.nv.shared.reserved.0,"aw",@nobits
	.weak		__nv_reservedSMEM_offset_0_alias
	.size		__nv_reservedSMEM_offset_0_alias, 0, 0
	.other		__nv_reservedSMEM_offset_0_alias,@"STO_CUDA_RESERVED_SHARED STV_DEFAULT"
__nv_reservedSMEM_offset_0_alias:
	.zero		0


//--------------------- .nv.global                --------------------------
	.section	.nv.global,"aw",@nobits
.nv.global:
	.type		_ZN40_INTERNAL_34a54043_4_k_cu_6e7105b5_140674cute1_E,@object
	.size		_ZN40_INTERNAL_34a54043_4_k_cu_6e7105b5_140674cute1_E,(_ZN40_INTERNAL_34a54043_4_k_cu_6e7105b5_140674cuda3std3__45__cpo6cbeginE - _ZN40_INTERNAL_34a54043_4_k_cu_6e7105b5_140674cute1_E)
_ZN40_INTERNAL_34a54043_4_k_cu_6e7105b5_140674cute1_E:
	.zero		1
	.type		_ZN40_INTERNAL_34a54043_4_k_cu_6e7105b5_140674cuda3std3__45__cpo6cbeginE,@object
	.size		_ZN40_INTERNAL_34a54043_4_k_cu_6e7105b5_140674cuda3std3__45__cpo6cbeginE,(_ZN40_INTERNAL_34a54043_4_k_cu_6e7105b5_140674cuda3std3__48in_placeE - _ZN40_INTERNAL_34a54043_4_k_cu_6e7105b5_140674cuda3std3__45__cpo6cbeginE)
_ZN40_INTERNAL_34a54043_4_k_cu_6e7105b5_140674cuda3std3__45__cpo6cbeginE:
	.zero		1
	.type		_ZN40_INTERNAL_34a54043_4_k_cu_6e7105b5_140674cuda3std3__48in_placeE,@object
	.size		_ZN40_INTERNAL_34a54043_4_k_cu_6e7105b5_140674cuda3std3__48in_placeE,(_ZN40_INTERNAL_34a54043_4_k_cu_6e7105b5_140674cuda3std6ranges3__45__cpo9iter_moveE - _ZN40_INTERNAL_34a54043_4_k_cu_6e7105b5_140674cuda3std3__48in_placeE)
_ZN40_INTERNAL_34a54043_4_k_cu_6e7105b5_140674cuda3std3__48in_placeE:
	.zero		1
	.type		_ZN40_INTERNAL_34a54043_4_k_cu_6e7105b5_140674cuda3std6ranges3__45__cpo9iter_moveE,@object
	.size		_ZN40_INTERNAL_34a54043_4_k_cu_6e7105b5_140674cuda3std6ranges3__45__cpo9iter_moveE,(_ZN40_INTERNAL_34a54043_4_k_cu_6e7105b5_140674cuda3std3__45__cpo5beginE - _ZN40_INTERNAL_34a54043_4_k_cu_6e7105b5_140674cuda3std6ranges3__45__cpo9iter_moveE)
_ZN40_INTERNAL_34a54043_4_k_cu_6e7105b5_140674cuda3std6ranges3__45__cpo9iter_moveE:
	.zero		1
	.type		_ZN40_INTERNAL_34a54043_4_k_cu_6e7105b5_140674cuda3std3__45__cpo5beginE,@object
	.size		_ZN40_INTERNAL_34a54043_4_k_cu_6e7105b5_140674cuda3std3__45__cpo5beginE,(_ZN40_INTERNAL_34a54043_4_k_cu_6e7105b5_140674cuda3std3__442_GLOBAL__N__34a54043_4_k_cu_6e7105b5_140676ignoreE - _ZN40_INTERNAL_34a54043_4_k_cu_6e7105b5_140674cuda3std3__45__cpo5beginE)
_ZN40_INTERNAL_34a54043_4_k_cu_6e7105b5_140674cuda3std3__45__cpo5beginE:
	.zero		1
	.type		_ZN40_INTERNAL_34a54043_4_k_cu_6e7105b5_140674cuda3std3__442_GLOBAL__N__34a54043_4_k_cu_6e7105b5_140676ignoreE,@object
	.size		_ZN40_INTERNAL_34a54043_4_k_cu_6e7105b5_140674cuda3std3__442_GLOBAL__N__34a54043_4_k_cu_6e7105b5_140676ignoreE,(_ZN40_INTERNAL_34a54043_4_k_cu_6e7105b5_140674cute7productE - _ZN40_INTERNAL_34a54043_4_k_cu_6e7105b5_140674cuda3std3__442_GLOBAL__N__34a54043_4_k_cu_6e7105b5_140676ignoreE)
_ZN40_INTERNAL_34a54043_4_k_cu_6e7105b5_140674cuda3std3__442_GLOBAL__N__34a54043_4_k_cu_6e7105b5_140676ignoreE:
	.zero		1
	.type		_ZN40_INTERNAL_34a54043_4_k_cu_6e7105b5_140674cute7productE,@object
	.size		_ZN40_INTERNAL_34a54043_4_k_cu_6e7105b5_140674cute7productE,(_ZN40_INTERNAL_34a54043_4_k_cu_6e7105b5_140674cuda3std3__45__cpo3endE - _ZN40_INTERNAL_34a54043_4_k_cu_6e7105b5_140674cute7productE)
_ZN40_INTERNAL_34a54043_4_k_cu_6e7105b5_140674cute7productE:
	.zero		1
	.type		_ZN40_INTERNAL_34a54043_4_k_cu_6e7105b5_140674cuda3std3__45__cpo3endE,@object
	.size		_ZN40_INTERNAL_34a54043_4_k_cu_6e7105b5_140674cuda3std3__45__cpo3endE,(_ZN40_INTERNAL_34a54043_4_k_cu_6e7105b5_140674cuda3std3__419piecewise_constructE - _ZN40_INTERNAL_34a54043_4_k_cu_6e7105b5_140674cuda3std3__45__cpo3endE)
_ZN40_INTERNAL_34a54043_4_k_cu_6e7105b5_140674cuda3std3__45__cpo3endE:
	.zero		1
	.type		_ZN40_INTERNAL_34a54043_4_k_cu_6e7105b5_140674cuda3std3__419piecewise_constructE,@object
	.size		_ZN40_INTERNAL_34a54043_4_k_cu_6e7105b5_140674cuda3std3__419piecewise_constructE,(_ZN40_INTERNAL_34a54043_4_k_cu_6e7105b5_140674cuda3std3__45__cpo4cendE - _ZN40_INTERNAL_34a54043_4_k_cu_6e7105b5_140674cuda3std3__419piecewise_constructE)
_ZN40_INTERNAL_34a54043_4_k_cu_6e7105b5_140674cuda3std3__419piecewise_constructE:
	.zero		1
	.type		_ZN40_INTERNAL_34a54043_4_k_cu_6e7105b5_140674cuda3std3__45__cpo4cendE,@object
	.size		_ZN40_INTERNAL_34a54043_4_k_cu_6e7105b5_140674cuda3std3__45__cpo4cendE,(_ZN40_INTERNAL_34a54043_4_k_cu_6e7105b5_140674cuda3std6ranges3__45__cpo4swapE - _ZN40_INTERNAL_34a54043_4_k_cu_6e7105b5_140674cuda3std3__45__cpo4cendE)
_ZN40_INTERNAL_34a54043_4_k_cu_6e7105b5_140674cuda3std3__45__cpo4cendE:
	.zero		1
	.type		_ZN40_INTERNAL_34a54043_4_k_cu_6e7105b5_140674cuda3std6ranges3__45__cpo4swapE,@object
	.size		_ZN40_INTERNAL_34a54043_4_k_cu_6e7105b5_140674cuda3std6ranges3__45__cpo4swapE,(.L_8 - _ZN40_INTERNAL_34a54043_4_k_cu_6e7105b5_140674cuda3std6ranges3__45__cpo4swapE)
_ZN40_INTERNAL_34a54043_4_k_cu_6e7105b5_140674cuda3std6ranges3__45__cpo4swapE:
	.zero		1
.L_8:


//--------------------- .nv.constant0._ZN7cutlass13device_kernelINS_4gemm6kernel13GemmUniversalIN4cute5tupleIJiiiiEEENS1_10collective13CollectiveMmaINS1_34MainloopSm90TmaGmmaWarpSpecializedILi7ENS5_IJNS4_1CILi1EEESB_SB_EEENS1_35KernelTmaWarpSpecializedCooperativeEEENS5_IJNSA_ILi256EEESF_NSA_ILi128EEEEEENS_10tfloat32_tENS5_IJlSB_lEEESI_SJ_NS4_8TiledMMAINS4_8MMA_AtomIJNS4_4SM904GMMA30MMA_64x256x8_F32TF32TF32_SS_TNILNSN_7ScaleInE1ELSP_1EEEEEENS4_6LayoutINS5_IJNSA_ILi2EEESB_SB_EEENS5_IJSB_NSA_ILi0EEESV_EEEEENS5_IJNS4_10UnderscoreESY_SY_EEEEENS4_13SM90_TMA_LOADENS4_14ComposedLayoutINS4_7SwizzleILi3ELi4ELi3EEENS4_18smem_ptr_flag_bitsILi32EEENSS_INS5_IJNSA_ILi8EEENSA_ILi32EEEEEENS5_IJS18_SB_EEEEEEEvNS4_8identityES11_S1C_vS1D_EENS_8epilogue10collective6detail29Sm90TmaWarpSpecializedAdapterINS1G_15DefaultEpilogueISI_SJ_SJ_NS1F_6thread17LinearCombinationISI_Li1EffLNS1K_9ScaleType4KindE0ELNS_15FloatRoundStyleE2ESI_EENS1_15EpilogueDefaultEEEEEvvEEEEvNT_6ParamsE --------------------------
	.section	.nv.constant0._ZN7cutlass13device_kernelINS_4gemm6kernel13GemmUniversalIN4cute5tupleIJiiiiEEENS1_10collective13CollectiveMmaINS1_34MainloopSm90TmaGmmaWarpSpecializedILi7ENS5_IJNS4_1CILi1EEESB_SB_EEENS1_35KernelTmaWarpSpecializedCooperativeEEENS5_IJNSA_ILi256EEESF_NSA_ILi128EEEEEENS_10tfloat32_tENS5_IJlSB_lEEESI_SJ_NS4_8TiledMMAINS4_8MMA_AtomIJNS4_4SM904GMMA30MMA_64x256x8_F32TF32TF32_SS_TNILNSN_7ScaleInE1ELSP_1EEEEEENS4_6LayoutINS5_IJNSA_ILi2EEESB_SB_EEENS5_IJSB_NSA_ILi0EEESV_EEEEENS5_IJNS4_10UnderscoreESY_SY_EEEEENS4_13SM90_TMA_LOADENS4_14ComposedLayoutINS4_7SwizzleILi3ELi4ELi3EEENS4_18smem_ptr_flag_bitsILi32EEENSS_INS5_IJNSA_ILi8EEENSA_ILi32EEEEEENS5_IJS18_SB_EEEEEEEvNS4_8identityES11_S1C_vS1D_EENS_8epilogue10collective6detail29Sm90TmaWarpSpecializedAdapterINS1G_15DefaultEpilogueISI_SJ_SJ_NS1F_6thread17LinearCombinationISI_Li1EffLNS1K_9ScaleType4KindE0ELNS_15FloatRoundStyleE2ESI_EENS1_15EpilogueDefaultEEEEEvvEEEEvNT_6ParamsE,"a",@progbits
	.sectionflags	@""
	.align	4
.nv.constant0._ZN7cutlass13device_kernelINS_4gemm6kernel13GemmUniversalIN4cute5tupleIJiiiiEEENS1_10collective13CollectiveMmaINS1_34MainloopSm90TmaGmmaWarpSpecializedILi7ENS5_IJNS4_1CILi1EEESB_SB_EEENS1_35KernelTmaWarpSpecializedCooperativeEEENS5_IJNSA_ILi256EEESF_NSA_ILi128EEEEEENS_10tfloat32_tENS5_IJlSB_lEEESI_SJ_NS4_8TiledMMAINS4_8MMA_AtomIJNS4_4SM904GMMA30MMA_64x256x8_F32TF32TF32_SS_TNILNSN_7ScaleInE1ELSP_1EEEEEENS4_6LayoutINS5_IJNSA_ILi2EEESB_SB_EEENS5_IJSB_NSA_ILi0EEESV_EEEEENS5_IJNS4_10UnderscoreESY_SY_EEEEENS4_13SM90_TMA_LOADENS4_14ComposedLayoutINS4_7SwizzleILi3ELi4ELi3EEENS4_18smem_ptr_flag_bitsILi32EEENSS_INS5_IJNSA_ILi8EEENSA_ILi32EEEEEENS5_IJS18_SB_EEEEEEEvNS4_8identityES11_S1C_vS1D_EENS_8epilogue10collective6detail29Sm90TmaWarpSpecializedAdapterINS1G_15DefaultEpilogueISI_SJ_SJ_NS1F_6thread17LinearCombinationISI_Li1EffLNS1K_9ScaleType4KindE0ELNS_15FloatRoundStyleE2ESI_EENS1_15EpilogueDefaultEEEEEvvEEEEvNT_6ParamsE:
	.zero		1664


//--------------------- SYMBOLS --------------------------

	.type		.nv.reservedSmem.offset0,@object
	.size		.nv.reservedSmem.offset0,0x4
	.type		__assertfail,@function
